// auto-generated by cutlass_sweep.gemm — config: {"arch": "sm_90", "cluster_m": 8, "cluster_n": 1, "dtype": "int8", "dtype_b": "int8", "layout": "nt", "stages": 0, "tile_k": 128, "tile_m": 256, "tile_n": 256}
#include "cutlass/cutlass.h"
#include "cutlass/gemm/collective/collective_builder.hpp"
#include "cutlass/gemm/device/gemm_universal_adapter.h"
#include "cutlass/gemm/kernel/gemm_universal.hpp"
#include "cutlass/epilogue/collective/collective_builder.hpp"

using ElemA = int8_t;
using ElemB = int8_t;
using ElemCD = int8_t;
using Acc  = int32_t;
using TileShape    = cute::Shape<cute::_256, cute::_256, cute::_128>;
using ClusterShape = cute::Shape<cute::_8, cute::_1, cute::_1>;

using CollectiveEpilogue = typename cutlass::epilogue::collective::CollectiveBuilder<
    cutlass::arch::Sm90, cutlass::arch::OpClassTensorOp,
    TileShape, ClusterShape,
    cutlass::epilogue::collective::EpilogueTileAuto,
    Acc, Acc,
    ElemCD, cutlass::layout::RowMajor, 128 / cutlass::sizeof_bits<ElemCD>::value,
    ElemCD, cutlass::layout::RowMajor, 128 / cutlass::sizeof_bits<ElemCD>::value,
    cutlass::epilogue::collective::EpilogueScheduleAuto
  >::CollectiveOp;

using CollectiveMainloop = typename cutlass::gemm::collective::CollectiveBuilder<
    cutlass::arch::Sm90, cutlass::arch::OpClassTensorOp,
    ElemA, cutlass::layout::RowMajor, 128 / cutlass::sizeof_bits<ElemA>::value,
    ElemB, cutlass::layout::ColumnMajor, 128 / cutlass::sizeof_bits<ElemB>::value,
    Acc,
    TileShape, ClusterShape,
    cutlass::gemm::collective::StageCountAutoCarveout<static_cast<int>(sizeof(typename CollectiveEpilogue::SharedStorage))>,
    cutlass::gemm::collective::KernelScheduleAuto
  >::CollectiveOp;

using GemmKernel = cutlass::gemm::kernel::GemmUniversal<
    cute::Shape<int,int,int,int>,
    CollectiveMainloop,
    CollectiveEpilogue
>;
using Gemm = cutlass::gemm::device::GemmUniversalAdapter<GemmKernel>;

// Force the device kernel symbol into the cubin without needing a host main.
auto* _anchor = &cutlass::device_kernel<GemmKernel>;


// ===== COMPILED SASS (sm_90a) =====

	.target	sm_90a

	.elftype	@"ET_EXEC"


//--------------------- .note.nv.tkinfo           --------------------------
	.section	.note.nv.tkinfo,"",@"SHT_NOTE"
	.sectionflags	@"SHF_NOTE_NV_TKINFO"
	.tkinfo
        /*0018*/ 	.word	0x00000002
        /*0030*/ 	.string	""
        /*0030*/ 	.string	"ptxas"
        /*0030*/ 	.string	"Cuda compilation tools, release 13.0, V13.0.88"
        /*0030*/ 	.string	"Build cuda_13.0.r13.0/compiler.36424714_0"
        /*0030*/ 	.string	"-arch sm_90a -m 64 "



//--------------------- .note.nv.cuinfo           --------------------------
	.section	.note.nv.cuinfo,"",@"SHT_NOTE"
	.sectionflags	@"SHF_NOTE_NV_CUINFO"
        /*0018*/ 	.short	0x0002
        /*001a*/ 	.short	0x005a
        /*001c*/ 	.short	0x0082
	.zero		2


//--------------------- .nv.info                  --------------------------
	.section	.nv.info,"",@"SHT_CUDA_INFO"
	.align	4


	//----- nvinfo : EIATTR_REGCOUNT
	.align		4
        /*0000*/ 	.byte	0x04, 0x2f
        /*0002*/ 	.short	(.L_15 - .L_14)
	.align		4
.L_14:
        /*0004*/ 	.word	index@(_ZN7cutlass13device_kernelINS_4gemm6kernel13GemmUniversalIN4cute5tupleIJiiiiEEENS1_10collective13CollectiveMmaINS1_34MainloopSm90TmaGmmaWarpSpecializedILi3ENS5_IJNS4_1CILi8EEENSA_ILi1EEESC_EEENS1_35KernelTmaWarpSpecializedCooperativeEEENS5_IJNSA_ILi256EEESG_NSA_ILi128EEEEEEaNS5_IJlSC_lEEEaSJ_NS4_8TiledMMAINS4_8MMA_AtomIJNS4_4SM904GMMA27MMA_64x256x32_S32S8S8_SS_TNEEEENS4_6LayoutINS5_IJNSA_ILi2EEESC_SC_EEENS5_IJSC_NSA_ILi0EEEST_EEEEENS5_IJNS4_10UnderscoreESW_SW_EEEEENS4_13SM90_TMA_LOADENS4_14ComposedLayoutINS4_7SwizzleILi3ELi4ELi3EEENS4_18smem_ptr_flag_bitsILi8EEENSQ_INS5_IJSB_SH_EEENS5_IJSH_SC_EEEEEEEvNS4_8identityENS4_23SM90_TMA_LOAD_MULTICASTES18_vS19_EENS_8epilogue10collective6detail29Sm90TmaWarpSpecializedAdapterINS1D_15DefaultEpilogueIaSJ_SJ_NS1C_6thread17LinearCombinationIaLi1EiiLNS1H_9ScaleType4KindE0ELNS_15FloatRoundStyleE2EaEENS1_15EpilogueDefaultEEEEEvvEEEEvNT_6ParamsE)
        /*0008*/ 	.word	0x000000a8


	//----- nvinfo : EIATTR_FRAME_SIZE
	.align		4
.L_15:
        /*000c*/ 	.byte	0x04, 0x11
        /*000e*/ 	.short	(.L_17 - .L_16)
	.align		4
.L_16:
        /*0010*/ 	.word	index@(_ZN7cutlass13device_kernelINS_4gemm6kernel13GemmUniversalIN4cute5tupleIJiiiiEEENS1_10collective13CollectiveMmaINS1_34MainloopSm90TmaGmmaWarpSpecializedILi3ENS5_IJNS4_1CILi8EEENSA_ILi1EEESC_EEENS1_35KernelTmaWarpSpecializedCooperativeEEENS5_IJNSA_ILi256EEESG_NSA_ILi128EEEEEEaNS5_IJlSC_lEEEaSJ_NS4_8TiledMMAINS4_8MMA_AtomIJNS4_4SM904GMMA27MMA_64x256x32_S32S8S8_SS_TNEEEENS4_6LayoutINS5_IJNSA_ILi2EEESC_SC_EEENS5_IJSC_NSA_ILi0EEEST_EEEEENS5_IJNS4_10UnderscoreESW_SW_EEEEENS4_13SM90_TMA_LOADENS4_14ComposedLayoutINS4_7SwizzleILi3ELi4ELi3EEENS4_18smem_ptr_flag_bitsILi8EEENSQ_INS5_IJSB_SH_EEENS5_IJSH_SC_EEEEEEEvNS4_8identityENS4_23SM90_TMA_LOAD_MULTICASTES18_vS19_EENS_8epilogue10collective6detail29Sm90TmaWarpSpecializedAdapterINS1D_15DefaultEpilogueIaSJ_SJ_NS1C_6thread17LinearCombinationIaLi1EiiLNS1H_9ScaleType4KindE0ELNS_15FloatRoundStyleE2EaEENS1_15EpilogueDefaultEEEEEvvEEEEvNT_6ParamsE)
        /*0014*/ 	.word	0x00000788


	//----- nvinfo : EIATTR_MIN_STACK_SIZE
	.align		4
.L_17:
        /*0018*/ 	.byte	0x04, 0x12
        /*001a*/ 	.short	(.L_19 - .L_18)
	.align		4
.L_18:
        /*001c*/ 	.word	index@(_ZN7cutlass13device_kernelINS_4gemm6kernel13GemmUniversalIN4cute5tupleIJiiiiEEENS1_10collective13CollectiveMmaINS1_34MainloopSm90TmaGmmaWarpSpecializedILi3ENS5_IJNS4_1CILi8EEENSA_ILi1EEESC_EEENS1_35KernelTmaWarpSpecializedCooperativeEEENS5_IJNSA_ILi256EEESG_NSA_ILi128EEEEEEaNS5_IJlSC_lEEEaSJ_NS4_8TiledMMAINS4_8MMA_AtomIJNS4_4SM904GMMA27MMA_64x256x32_S32S8S8_SS_TNEEEENS4_6LayoutINS5_IJNSA_ILi2EEESC_SC_EEENS5_IJSC_NSA_ILi0EEEST_EEEEENS5_IJNS4_10UnderscoreESW_SW_EEEEENS4_13SM90_TMA_LOADENS4_14ComposedLayoutINS4_7SwizzleILi3ELi4ELi3EEENS4_18smem_ptr_flag_bitsILi8EEENSQ_INS5_IJSB_SH_EEENS5_IJSH_SC_EEEEEEEvNS4_8identityENS4_23SM90_TMA_LOAD_MULTICASTES18_vS19_EENS_8epilogue10collective6detail29Sm90TmaWarpSpecializedAdapterINS1D_15DefaultEpilogueIaSJ_SJ_NS1C_6thread17LinearCombinationIaLi1EiiLNS1H_9ScaleType4KindE0ELNS_15FloatRoundStyleE2EaEENS1_15EpilogueDefaultEEEEEvvEEEEvNT_6ParamsE)
        /*0020*/ 	.word	0x00000788
.L_19:


//--------------------- .nv.compat                --------------------------
	.section	.nv.compat,"",@"SHT_CUDA_COMPAT_INFO"
	.align	4
        /*0000*/ 	.byte	0x02, 0x09, 0x01, 0x00, 0x02, 0x02, 0x04, 0x00, 0x02, 0x05, 0x05, 0x00, 0x03, 0x07, 0x01, 0x01
        /*0010*/ 	.byte	0x02, 0x03, 0x01, 0x00, 0x02, 0x06, 0x01, 0x00, 0x04, 0x0b, 0x08, 0x00, 0x00, 0x00, 0x00, 0x00
        /*0020*/ 	.byte	0x00, 0x00, 0x00, 0x00


//--------------------- .nv.info._ZN7cutlass13device_kernelINS_4gemm6kernel13GemmUniversalIN4cute5tupleIJiiiiEEENS1_10collective13CollectiveMmaINS1_34MainloopSm90TmaGmmaWarpSpecializedILi3ENS5_IJNS4_1CILi8EEENSA_ILi1EEESC_EEENS1_35KernelTmaWarpSpecializedCooperativeEEENS5_IJNSA_ILi256EEESG_NSA_ILi128EEEEEEaNS5_IJlSC_lEEEaSJ_NS4_8TiledMMAINS4_8MMA_AtomIJNS4_4SM904GMMA27MMA_64x256x32_S32S8S8_SS_TNEEEENS4_6LayoutINS5_IJNSA_ILi2EEESC_SC_EEENS5_IJSC_NSA_ILi0EEEST_EEEEENS5_IJNS4_10UnderscoreESW_SW_EEEEENS4_13SM90_TMA_LOADENS4_14ComposedLayoutINS4_7SwizzleILi3ELi4ELi3EEENS4_18smem_ptr_flag_bitsILi8EEENSQ_INS5_IJSB_SH_EEENS5_IJSH_SC_EEEEEEEvNS4_8identityENS4_23SM90_TMA_LOAD_MULTICASTES18_vS19_EENS_8epilogue10collective6detail29Sm90TmaWarpSpecializedAdapterINS1D_15DefaultEpilogueIaSJ_SJ_NS1C_6thread17LinearCombinationIaLi1EiiLNS1H_9ScaleType4KindE0ELNS_15FloatRoundStyleE2EaEENS1_15EpilogueDefaultEEEEEvvEEEEvNT_6ParamsE --------------------------
	.section	.nv.info._ZN7cutlass13device_kernelINS_4gemm6kernel13GemmUniversalIN4cute5tupleIJiiiiEEENS1_10collective13CollectiveMmaINS1_34MainloopSm90TmaGmmaWarpSpecializedILi3ENS5_IJNS4_1CILi8EEENSA_ILi1EEESC_EEENS1_35KernelTmaWarpSpecializedCooperativeEEENS5_IJNSA_ILi256EEESG_NSA_ILi128EEEEEEaNS5_IJlSC_lEEEaSJ_NS4_8TiledMMAINS4_8MMA_AtomIJNS4_4SM904GMMA27MMA_64x256x32_S32S8S8_SS_TNEEEENS4_6LayoutINS5_IJNSA_ILi2EEESC_SC_EEENS5_IJSC_NSA_ILi0EEEST_EEEEENS5_IJNS4_10UnderscoreESW_SW_EEEEENS4_13SM90_TMA_LOADENS4_14ComposedLayoutINS4_7SwizzleILi3ELi4ELi3EEENS4_18smem_ptr_flag_bitsILi8EEENSQ_INS5_IJSB_SH_EEENS5_IJSH_SC_EEEEEEEvNS4_8identityENS4_23SM90_TMA_LOAD_MULTICASTES18_vS19_EENS_8epilogue10collective6detail29Sm90TmaWarpSpecializedAdapterINS1D_15DefaultEpilogueIaSJ_SJ_NS1C_6thread17LinearCombinationIaLi1EiiLNS1H_9ScaleType4KindE0ELNS_15FloatRoundStyleE2EaEENS1_15EpilogueDefaultEEEEEvvEEEEvNT_6ParamsE,"",@"SHT_CUDA_INFO"
	.sectionflags	@""
	.align	4


	//----- nvinfo : EIATTR_CUDA_API_VERSION
	.align		4
        /*0000*/ 	.byte	0x04, 0x37
        /*0002*/ 	.short	(.L_21 - .L_20)
.L_20:
        /*0004*/ 	.word	0x00000082


	//----- nvinfo : EIATTR_KPARAM_INFO
	.align		4
.L_21:
        /*0008*/ 	.byte	0x04, 0x17
        /*000a*/ 	.short	(.L_23 - .L_22)
.L_22:
        /*000c*/ 	.word	0x00000000
        /*0010*/ 	.short	0x0000
        /*0012*/ 	.short	0x0070
        /*0014*/ 	.byte	0x00, 0xf0, 0x01, 0x10


	//----- nvinfo : EIATTR_SPARSE_MMA_MASK
	.align		4
.L_23:
        /*0018*/ 	.byte	0x03, 0x50
        /*001a*/ 	.short	0x0000


	//----- nvinfo : EIATTR_MAXREG_COUNT
	.align		4
        /*001c*/ 	.byte	0x03, 0x1b
        /*001e*/ 	.short	0x00a8


	//----- nvinfo : EIATTR_NUM_BARRIERS
	.align		4
        /*0020*/ 	.byte	0x02, 0x4c
        /*0022*/ 	.byte	0x01
	.zero		1


	//----- nvinfo : EIATTR_EXTERNS
	.align		4
        /*0024*/ 	.byte	0x04, 0x0f
        /*0026*/ 	.short	(.L_25 - .L_24)


	//   ....[0]....
	.align		4
.L_24:
        /*0028*/ 	.word	index@(__assertfail)


	//----- nvinfo : EIATTR_ANNOTATIONS
	.align		4
.L_25:
        /*002c*/ 	.byte	0x04, 0x55
        /*002e*/ 	.short	(.L_27 - .L_26)


	//   ....[0]....
.L_26:
        /*0030*/ 	.word	0x00000001
        /*0034*/ 	.byte	0xe0, 0x09, 0x00, 0x00, 0x01, 0x00, 0x00, 0x00, 0xf0, 0x09, 0x00, 0x00, 0x01, 0x00, 0x00, 0x00
        /* <DEDUP_REMOVED lines=717> */
        /*2d14*/ 	.byte	0x80, 0x7d, 0x01, 0x00, 0x01, 0x00, 0x00, 0x00, 0xa0, 0x7d, 0x01, 0x00


	//----- nvinfo : EIATTR_MERCURY_ISA_VERSION
	.align		4
.L_27:
        /*2d20*/ 	.byte	0x03, 0x5f
        /*2d22*/ 	.short	0x0101


	//----- nvinfo : EIATTR_INT_WARP_WIDE_INSTR_OFFSETS
	.align		4
        /*2d24*/ 	.byte	0x04, 0x31
        /*2d26*/ 	.short	(.L_29 - .L_28)


	//   ....[0]....
.L_28:
        /*2d28*/ 	.word	0x000005a0


	//   ....[1]....
        /*2d2c*/ 	.word	0x000005b0


	//   ....[2]....
        /*2d30*/ 	.word	0x000006f0


	//----- nvinfo : EIATTR_COOP_GROUP_MASK_REGIDS
	.align		4
.L_29:
        /*2d34*/ 	.byte	0x04, 0x29
        /*2d36*/ 	.short	(.L_31 - .L_30)


	//   ....[0]....
.L_30:
        /*2d38*/ 	.word	0xffffffff


	//   ....[1]....
        /*2d3c*/ 	.word	0xffffffff


	//   ....[2]....
        /*2d40*/ 	.word	0xffffffff


	//   ....[3]....
        /*2d44*/ 	.word	0xffffffff


	//   ....[4]....
        /*2d48*/ 	.word	0xffffffff


	//   ....[5]....
        /*2d4c*/ 	.word	0xffffffff


	//----- nvinfo : EIATTR_COOP_GROUP_INSTR_OFFSETS
	.align		4
.L_31:
        /*2d50*/ 	.byte	0x04, 0x28
        /*2d52*/ 	.short	(.L_33 - .L_32)


	//   ....[0]....
.L_32:
        /*2d54*/ 	.word	0x00000070


	//   ....[1]....
        /*2d58*/ 	.word	0x00000080


	//   ....[2]....
        /*2d5c*/ 	.word	0x000001a0


	//   ....[3]....
        /*2d60*/ 	.word	0x000003c0


	//   ....[4]....
        /*2d64*/ 	.word	0x00000820


	//   ....[5]....
        /*2d68*/ 	.word	0x000013f0


	//----- nvinfo : EIATTR_REG_RECONFIG
	.align		4
.L_33:
        /*2d6c*/ 	.byte	0x01, 0x54
	.zero		2


	//----- nvinfo : EIATTR_SYSCALL_OFFSETS
	.align		4
        /*2d70*/ 	.byte	0x04, 0x46
        /*2d72*/ 	.short	(.L_35 - .L_34)


	//   ....[0]....
.L_34:
        /*2d74*/ 	.word	0x000015b0


	//----- nvinfo : EIATTR_MBARRIER_INSTR_OFFSETS
	.align		4
.L_35:
        /*2d78*/ 	.byte	0x04, 0x39
        /*2d7a*/ 	.short	(.L_37 - .L_36)


	//   ....[0]....
.L_36:
        /*2d7c*/ 	.word	0x00000330
        /*2d80*/ 	.word	0x000000ff
        /*2d84*/ 	.word	0x00000000
        /*2d88*/ 	.short	0x0100
        /*2d8a*/ 	.byte	0x08
	.zero		1


	//   ....[1]....
        /*2d8c*/ 	.word	0x00000340
        /*2d90*/ 	.word	0x000000ff
        /*2d94*/ 	.word	0x00000018
        /*2d98*/ 	.short	0x0100
        /*2d9a*/ 	.byte	0x08
	.zero		1


	//   ....[2]....
        /*2d9c*/ 	.word	0x00000350
        /*2da0*/ 	.word	0x000000ff
        /*2da4*/ 	.word	0x00000008
        /*2da8*/ 	.short	0x0100
        /*2daa*/ 	.byte	0x08
	.zero		1


	//   ....[3]....
        /*2dac*/ 	.word	0x00000360
        /*2db0*/ 	.word	0x000000ff
        /*2db4*/ 	.word	0x00000020
        /*2db8*/ 	.short	0x0100
        /*2dba*/ 	.byte	0x08
	.zero		1


	//   ....[4]....
        /*2dbc*/ 	.word	0x00000370
        /*2dc0*/ 	.word	0x000000ff
        /*2dc4*/ 	.word	0x00000010
        /*2dc8*/ 	.short	0x0100
        /*2dca*/ 	.byte	0x08
	.zero		1


	//   ....[5]....
        /*2dcc*/ 	.word	0x00000380
        /*2dd0*/ 	.word	0x000000ff
        /*2dd4*/ 	.word	0x00000028
        /*2dd8*/ 	.short	0x0100
        /*2dda*/ 	.byte	0x08
	.zero		1


	//   ....[6]....
        /*2ddc*/ 	.word	0x00000760
        /*2de0*/ 	.word	0x000000ff
        /*2de4*/ 	.word	0x00000040
        /*2de8*/ 	.short	0x0100
        /*2dea*/ 	.byte	0x06
	.zero		1


	//   ....[7]....
        /*2dec*/ 	.word	0x00000780
        /*2df0*/ 	.word	0x000000ff
        /*2df4*/ 	.word	0x00000048
        /*2df8*/ 	.short	0x0100
        /*2dfa*/ 	.byte	0x06
	.zero		1


	//   ....[8]....
        /*2dfc*/ 	.word	0x00001690
        /*2e00*/ 	.word	0x00000003
        /*2e04*/ 	.word	0x00000000
        /*2e08*/ 	.short	0x010a
        /*2e0a*/ 	.byte	0x3f
	.zero		1


	//   ....[9]....
        /*2e0c*/ 	.word	0x000016d0
        /*2e10*/ 	.word	0x00000003
        /*2e14*/ 	.word	0x00000000
        /*2e18*/ 	.short	0x010a
        /*2e1a*/ 	.byte	0x3f
	.zero		1


	//   ....[10]....
        /*2e1c*/ 	.word	0x00004d20
        /*2e20*/ 	.word	0x00000002
        /*2e24*/ 	.word	0x00000000
        /*2e28*/ 	.short	0x010a
        /*2e2a*/ 	.byte	0x3f
	.zero		1


	//   ....[11]....
        /*2e2c*/ 	.word	0x00004d60
        /*2e30*/ 	.word	0x00000002
        /*2e34*/ 	.word	0x00000000
        /*2e38*/ 	.short	0x010a
        /*2e3a*/ 	.byte	0x3f
	.zero		1


	//   ....[12]....
        /*2e3c*/ 	.word	0x00008e50
        /*2e40*/ 	.word	0x00000002
        /*2e44*/ 	.word	0x00000000
        /*2e48*/ 	.short	0x0101
        /*2e4a*/ 	.byte	0x3f
	.zero		1


	//   ....[13]....
        /*2e4c*/ 	.word	0x00009080
        /*2e50*/ 	.word	0x00000000
        /*2e54*/ 	.word	0x00000000
        /*2e58*/ 	.short	0x0101
        /*2e5a*/ 	.byte	0x3f
	.zero		1


	//   ....[14]....
        /*2e5c*/ 	.word	0x00017910
        /*2e60*/ 	.word	0x0000000b
        /*2e64*/ 	.word	0x00000018
        /*2e68*/ 	.short	0x010a
        /*2e6a*/ 	.byte	0x3f
	.zero		1


	//   ....[15]....
        /*2e6c*/ 	.word	0x00017c90
        /*2e70*/ 	.word	0x00000002
        /*2e74*/ 	.word	0x00000048
        /*2e78*/ 	.short	0x0101
        /*2e7a*/ 	.byte	0x3f
	.zero		1


	//   ....[16]....
        /*2e7c*/ 	.word	0x000184a0
        /*2e80*/ 	.word	0x00000005
        /*2e84*/ 	.word	0x00000000
        /*2e88*/ 	.short	0x010a
        /*2e8a*/ 	.byte	0x3f
	.zero		1


	//   ....[17]....
        /*2e8c*/ 	.word	0x00018530
        /*2e90*/ 	.word	0x00000005
        /*2e94*/ 	.word	0x00000000
        /*2e98*/ 	.short	0x010a
        /*2e9a*/ 	.byte	0x3f
	.zero		1


	//   ....[18]....
        /*2e9c*/ 	.word	0x000185c0
        /*2ea0*/ 	.word	0x00000003
        /*2ea4*/ 	.word	0x00000000
        /*2ea8*/ 	.short	0x010a
        /*2eaa*/ 	.byte	0x3f
	.zero		1


	//   ....[19]....
        /*2eac*/ 	.word	0x00018620
        /*2eb0*/ 	.word	0x00000003
        /*2eb4*/ 	.word	0x00000000
        /*2eb8*/ 	.short	0x010a
        /*2eba*/ 	.byte	0x3f
	.zero		1


	//   ....[20]....
        /*2ebc*/ 	.word	0x00018670
        /*2ec0*/ 	.word	0x00000002
        /*2ec4*/ 	.word	0x00000000
        /*2ec8*/ 	.short	0x010a
        /*2eca*/ 	.byte	0x3f
	.zero		1


	//   ....[21]....
        /*2ecc*/ 	.word	0x00018740
        /*2ed0*/ 	.word	0x0000000b
        /*2ed4*/ 	.word	0x00000018
        /*2ed8*/ 	.short	0x010a
        /*2eda*/ 	.byte	0x3f
	.zero		1


	//   ....[22]....
        /*2edc*/ 	.word	0x00018810
        /*2ee0*/ 	.word	0x00000005
        /*2ee4*/ 	.word	0x00000000
        /*2ee8*/ 	.short	0x010a
        /*2eea*/ 	.byte	0x3f
	.zero		1


	//   ....[23]....
        /*2eec*/ 	.word	0x00018860
        /*2ef0*/ 	.word	0x00000005
        /*2ef4*/ 	.word	0x00000000
        /*2ef8*/ 	.short	0x010a
        /*2efa*/ 	.byte	0x3f
	.zero		1


	//----- nvinfo : EIATTR_NUM_MBARRIERS
	.align		4
.L_37:
        /*2efc*/ 	.byte	0x03, 0x38
        /*2efe*/ 	.short	0x0008


	//----- nvinfo : EIATTR_EXIT_INSTR_OFFSETS
	.align		4
        /*2f00*/ 	.byte	0x04, 0x1c
        /*2f02*/ 	.short	(.L_39 - .L_38)


	//   ....[0]....
.L_38:
        /*2f04*/ 	.word	0x00000a80


	//   ....[1]....
        /*2f08*/ 	.word	0x00001310


	//   ....[2]....
        /*2f0c*/ 	.word	0x00016f50


	//   ....[3]....
        /*2f10*/ 	.word	0x00017570


	//   ....[4]....
        /*2f14*/ 	.word	0x00018610


	//----- nvinfo : EIATTR_MAX_THREADS
	.align		4
.L_39:
        /*2f18*/ 	.byte	0x04, 0x05
        /*2f1a*/ 	.short	(.L_41 - .L_40)
.L_40:
        /*2f1c*/ 	.word	0x00000180
        /*2f20*/ 	.word	0x00000001
        /*2f24*/ 	.word	0x00000001


	//----- nvinfo : EIATTR_CRS_STACK_SIZE
	.align		4
.L_41:
        /*2f28*/ 	.byte	0x04, 0x1e
        /*2f2a*/ 	.short	(.L_43 - .L_42)
.L_42:
        /*2f2c*/ 	.word	0x00000000


	//----- nvinfo : EIATTR_CBANK_PARAM_SIZE
	.align		4
.L_43:
        /*2f30*/ 	.byte	0x03, 0x19
        /*2f32*/ 	.short	0x0470


	//----- nvinfo : EIATTR_PARAM_CBANK
	.align		4
        /*2f34*/ 	.byte	0x04, 0x0a
        /*2f36*/ 	.short	(.L_45 - .L_44)
	.align		4
.L_44:
        /*2f38*/ 	.word	index@(.nv.constant0._ZN7cutlass13device_kernelINS_4gemm6kernel13GemmUniversalIN4cute5tupleIJiiiiEEENS1_10collective13CollectiveMmaINS1_34MainloopSm90TmaGmmaWarpSpecializedILi3ENS5_IJNS4_1CILi8EEENSA_ILi1EEESC_EEENS1_35KernelTmaWarpSpecializedCooperativeEEENS5_IJNSA_ILi256EEESG_NSA_ILi128EEEEEEaNS5_IJlSC_lEEEaSJ_NS4_8TiledMMAINS4_8MMA_AtomIJNS4_4SM904GMMA27MMA_64x256x32_S32S8S8_SS_TNEEEENS4_6LayoutINS5_IJNSA_ILi2EEESC_SC_EEENS5_IJSC_NSA_ILi0EEEST_EEEEENS5_IJNS4_10UnderscoreESW_SW_EEEEENS4_13SM90_TMA_LOADENS4_14ComposedLayoutINS4_7SwizzleILi3ELi4ELi3EEENS4_18smem_ptr_flag_bitsILi8EEENSQ_INS5_IJSB_SH_EEENS5_IJSH_SC_EEEEEEEvNS4_8identityENS4_23SM90_TMA_LOAD_MULTICASTES18_vS19_EENS_8epilogue10collective6detail29Sm90TmaWarpSpecializedAdapterINS1D_15DefaultEpilogueIaSJ_SJ_NS1C_6thread17LinearCombinationIaLi1EiiLNS1H_9ScaleType4KindE0ELNS_15FloatRoundStyleE2EaEENS1_15EpilogueDefaultEEEEEvvEEEEvNT_6ParamsE)
        /*2f3c*/ 	.short	0x0210
        /*2f3e*/ 	.short	0x0470


	//----- nvinfo : EIATTR_SW_WAR
	.align		4
.L_45:
        /*2f40*/ 	.byte	0x04, 0x36
        /*2f42*/ 	.short	(.L_47 - .L_46)
.L_46:
        /*2f44*/ 	.word	0x00000008
.L_47:


//--------------------- .nv.callgraph             --------------------------
	.section	.nv.callgraph,"",@"SHT_CUDA_CALLGRAPH"
	.align	4
	.sectionentsize	8
	.align		4
        /*0000*/ 	.word	0x00000000
	.align		4
        /*0004*/ 	.word	0xffffffff
	.align		4
        /*0008*/ 	.word	index@(_ZN7cutlass13device_kernelINS_4gemm6kernel13GemmUniversalIN4cute5tupleIJiiiiEEENS1_10collective13CollectiveMmaINS1_34MainloopSm90TmaGmmaWarpSpecializedILi3ENS5_IJNS4_1CILi8EEENSA_ILi1EEESC_EEENS1_35KernelTmaWarpSpecializedCooperativeEEENS5_IJNSA_ILi256EEESG_NSA_ILi128EEEEEEaNS5_IJlSC_lEEEaSJ_NS4_8TiledMMAINS4_8MMA_AtomIJNS4_4SM904GMMA27MMA_64x256x32_S32S8S8_SS_TNEEEENS4_6LayoutINS5_IJNSA_ILi2EEESC_SC_EEENS5_IJSC_NSA_ILi0EEEST_EEEEENS5_IJNS4_10UnderscoreESW_SW_EEEEENS4_13SM90_TMA_LOADENS4_14ComposedLayoutINS4_7SwizzleILi3ELi4ELi3EEENS4_18smem_ptr_flag_bitsILi8EEENSQ_INS5_IJSB_SH_EEENS5_IJSH_SC_EEEEEEEvNS4_8identityENS4_23SM90_TMA_LOAD_MULTICASTES18_vS19_EENS_8epilogue10collective6detail29Sm90TmaWarpSpecializedAdapterINS1D_15DefaultEpilogueIaSJ_SJ_NS1C_6thread17LinearCombinationIaLi1EiiLNS1H_9ScaleType4KindE0ELNS_15FloatRoundStyleE2EaEENS1_15EpilogueDefaultEEEEEvvEEEEvNT_6ParamsE)
	.align		4
        /*000c*/ 	.word	index@(__assertfail)
	.align		4
        /*0010*/ 	.word	0x00000000
	.align		4
        /*0014*/ 	.word	0xfffffffe
	.align		4
        /*0018*/ 	.word	0x00000000
	.align		4
        /*001c*/ 	.word	0xfffffffd
	.align		4
        /*0020*/ 	.word	0x00000000
	.align		4
        /*0024*/ 	.word	0xfffffffc


//--------------------- .nv.constant4             --------------------------
	.section	.nv.constant4,"a",@progbits
	.align	8
	.align		8
.nv.constant4:
        /*0000*/ 	.dword	__assertfail
	.align		8
        /*0008*/ 	.dword	__unnamed_1
	.align		8
        /*0010*/ 	.dword	_ZN40_INTERNAL_35f12f3a_4_k_cu_a94aef0f_206944cuda3std3__45__cpo5beginE
	.align		8
        /*0018*/ 	.dword	_ZN40_INTERNAL_35f12f3a_4_k_cu_a94aef0f_206944cuda3std3__45__cpo3endE
	.align		8
        /*0020*/ 	.dword	_ZN40_INTERNAL_35f12f3a_4_k_cu_a94aef0f_206944cuda3std3__45__cpo6cbeginE
	.align		8
        /*0028*/ 	.dword	_ZN40_INTERNAL_35f12f3a_4_k_cu_a94aef0f_206944cuda3std3__45__cpo4cendE
	.align		8
        /*0030*/ 	.dword	_ZN40_INTERNAL_35f12f3a_4_k_cu_a94aef0f_206944cuda3std3__442_GLOBAL__N__35f12f3a_4_k_cu_a94aef0f_206946ignoreE
	.align		8
        /*0038*/ 	.dword	_ZN40_INTERNAL_35f12f3a_4_k_cu_a94aef0f_206944cuda3std3__419piecewise_constructE
	.align		8
        /*0040*/ 	.dword	_ZN40_INTERNAL_35f12f3a_4_k_cu_a94aef0f_206944cuda3std3__48in_placeE
	.align		8
        /*0048*/ 	.dword	_ZN40_INTERNAL_35f12f3a_4_k_cu_a94aef0f_206944cuda3std6ranges3__45__cpo4swapE
	.align		8
        /*0050*/ 	.dword	_ZN40_INTERNAL_35f12f3a_4_k_cu_a94aef0f_206944cuda3std6ranges3__45__cpo9iter_moveE
	.align		8
        /*0058*/ 	.dword	_ZN40_INTERNAL_35f12f3a_4_k_cu_a94aef0f_206944cute7productE
	.align		8
        /*0060*/ 	.dword	_ZN40_INTERNAL_35f12f3a_4_k_cu_a94aef0f_206944cute1_E
	.align		8
        /*0068*/ 	.dword	$str$22
	.align		8
        /*0070*/ 	.dword	$str$23


//--------------------- .text._ZN7cutlass13device_kernelINS_4gemm6kernel13GemmUniversalIN4cute5tupleIJiiiiEEENS1_10collective13CollectiveMmaINS1_34MainloopSm90TmaGmmaWarpSpecializedILi3ENS5_IJNS4_1CILi8EEENSA_ILi1EEESC_EEENS1_35KernelTmaWarpSpecializedCooperativeEEENS5_IJNSA_ILi256EEESG_NSA_ILi128EEEEEEaNS5_IJlSC_lEEEaSJ_NS4_8TiledMMAINS4_8MMA_AtomIJNS4_4SM904GMMA27MMA_64x256x32_S32S8S8_SS_TNEEEENS4_6LayoutINS5_IJNSA_ILi2EEESC_SC_EEENS5_IJSC_NSA_ILi0EEEST_EEEEENS5_IJNS4_10UnderscoreESW_SW_EEEEENS4_13SM90_TMA_LOADENS4_14ComposedLayoutINS4_7SwizzleILi3ELi4ELi3EEENS4_18smem_ptr_flag_bitsILi8EEENSQ_INS5_IJSB_SH_EEENS5_IJSH_SC_EEEEEEEvNS4_8identityENS4_23SM90_TMA_LOAD_MULTICASTES18_vS19_EENS_8epilogue10collective6detail29Sm90TmaWarpSpecializedAdapterINS1D_15DefaultEpilogueIaSJ_SJ_NS1C_6thread17LinearCombinationIaLi1EiiLNS1H_9ScaleType4KindE0ELNS_15FloatRoundStyleE2EaEENS1_15EpilogueDefaultEEEEEvvEEEEvNT_6ParamsE --------------------------
	.section	.text._ZN7cutlass13device_kernelINS_4gemm6kernel13GemmUniversalIN4cute5tupleIJiiiiEEENS1_10collective13CollectiveMmaINS1_34MainloopSm90TmaGmmaWarpSpecializedILi3ENS5_IJNS4_1CILi8EEENSA_ILi1EEESC_EEENS1_35KernelTmaWarpSpecializedCooperativeEEENS5_IJNSA_ILi256EEESG_NSA_ILi128EEEEEEaNS5_IJlSC_lEEEaSJ_NS4_8TiledMMAINS4_8MMA_AtomIJNS4_4SM904GMMA27MMA_64x256x32_S32S8S8_SS_TNEEEENS4_6LayoutINS5_IJNSA_ILi2EEESC_SC_EEENS5_IJSC_NSA_ILi0EEEST_EEEEENS5_IJNS4_10UnderscoreESW_SW_EEEEENS4_13SM90_TMA_LOADENS4_14ComposedLayoutINS4_7SwizzleILi3ELi4ELi3EEENS4_18smem_ptr_flag_bitsILi8EEENSQ_INS5_IJSB_SH_EEENS5_IJSH_SC_EEEEEEEvNS4_8identityENS4_23SM90_TMA_LOAD_MULTICASTES18_vS19_EENS_8epilogue10collective6detail29Sm90TmaWarpSpecializedAdapterINS1D_15DefaultEpilogueIaSJ_SJ_NS1C_6thread17LinearCombinationIaLi1EiiLNS1H_9ScaleType4KindE0ELNS_15FloatRoundStyleE2EaEENS1_15EpilogueDefaultEEEEEvvEEEEvNT_6ParamsE,"ax",@progbits
	.align	128
.text._ZN7cutlass13device_kernelINS_4gemm6kernel13GemmUniversalIN4cute5tupleIJiiiiEEENS1_10collective13CollectiveMmaINS1_34MainloopSm90TmaGmmaWarpSpecializedILi3ENS5_IJNS4_1CILi8EEENSA_ILi1EEESC_EEENS1_35KernelTmaWarpSpecializedCooperativeEEENS5_IJNSA_ILi256EEESG_NSA_ILi128EEEEEEaNS5_IJlSC_lEEEaSJ_NS4_8TiledMMAINS4_8MMA_AtomIJNS4_4SM904GMMA27MMA_64x256x32_S32S8S8_SS_TNEEEENS4_6LayoutINS5_IJNSA_ILi2EEESC_SC_EEENS5_IJSC_NSA_ILi0EEEST_EEEEENS5_IJNS4_10UnderscoreESW_SW_EEEEENS4_13SM90_TMA_LOADENS4_14ComposedLayoutINS4_7SwizzleILi3ELi4ELi3EEENS4_18smem_ptr_flag_bitsILi8EEENSQ_INS5_IJSB_SH_EEENS5_IJSH_SC_EEEEEEEvNS4_8identityENS4_23SM90_TMA_LOAD_MULTICASTES18_vS19_EENS_8epilogue10collective6detail29Sm90TmaWarpSpecializedAdapterINS1D_15DefaultEpilogueIaSJ_SJ_NS1C_6thread17LinearCombinationIaLi1EiiLNS1H_9ScaleType4KindE0ELNS_15FloatRoundStyleE2EaEENS1_15EpilogueDefaultEEEEEvvEEEEvNT_6ParamsE:
        .type           _ZN7cutlass13device_kernelINS_4gemm6kernel13GemmUniversalIN4cute5tupleIJiiiiEEENS1_10collective13CollectiveMmaINS1_34MainloopSm90TmaGmmaWarpSpecializedILi3ENS5_IJNS4_1CILi8EEENSA_ILi1EEESC_EEENS1_35KernelTmaWarpSpecializedCooperativeEEENS5_IJNSA_ILi256EEESG_NSA_ILi128EEEEEEaNS5_IJlSC_lEEEaSJ_NS4_8TiledMMAINS4_8MMA_AtomIJNS4_4SM904GMMA27MMA_64x256x32_S32S8S8_SS_TNEEEENS4_6LayoutINS5_IJNSA_ILi2EEESC_SC_EEENS5_IJSC_NSA_ILi0EEEST_EEEEENS5_IJNS4_10UnderscoreESW_SW_EEEEENS4_13SM90_TMA_LOADENS4_14ComposedLayoutINS4_7SwizzleILi3ELi4ELi3EEENS4_18smem_ptr_flag_bitsILi8EEENSQ_INS5_IJSB_SH_EEENS5_IJSH_SC_EEEEEEEvNS4_8identityENS4_23SM90_TMA_LOAD_MULTICASTES18_vS19_EENS_8epilogue10collective6detail29Sm90TmaWarpSpecializedAdapterINS1D_15DefaultEpilogueIaSJ_SJ_NS1C_6thread17LinearCombinationIaLi1EiiLNS1H_9ScaleType4KindE0ELNS_15FloatRoundStyleE2EaEENS1_15EpilogueDefaultEEEEEvvEEEEvNT_6ParamsE,@function
        .size           _ZN7cutlass13device_kernelINS_4gemm6kernel13GemmUniversalIN4cute5tupleIJiiiiEEENS1_10collective13CollectiveMmaINS1_34MainloopSm90TmaGmmaWarpSpecializedILi3ENS5_IJNS4_1CILi8EEENSA_ILi1EEESC_EEENS1_35KernelTmaWarpSpecializedCooperativeEEENS5_IJNSA_ILi256EEESG_NSA_ILi128EEEEEEaNS5_IJlSC_lEEEaSJ_NS4_8TiledMMAINS4_8MMA_AtomIJNS4_4SM904GMMA27MMA_64x256x32_S32S8S8_SS_TNEEEENS4_6LayoutINS5_IJNSA_ILi2EEESC_SC_EEENS5_IJSC_NSA_ILi0EEEST_EEEEENS5_IJNS4_10UnderscoreESW_SW_EEEEENS4_13SM90_TMA_LOADENS4_14ComposedLayoutINS4_7SwizzleILi3ELi4ELi3EEENS4_18smem_ptr_flag_bitsILi8EEENSQ_INS5_IJSB_SH_EEENS5_IJSH_SC_EEEEEEEvNS4_8identityENS4_23SM90_TMA_LOAD_MULTICASTES18_vS19_EENS_8epilogue10collective6detail29Sm90TmaWarpSpecializedAdapterINS1D_15DefaultEpilogueIaSJ_SJ_NS1C_6thread17LinearCombinationIaLi1EiiLNS1H_9ScaleType4KindE0ELNS_15FloatRoundStyleE2EaEENS1_15EpilogueDefaultEEEEEvvEEEEvNT_6ParamsE,(.L_x_585 - _ZN7cutlass13device_kernelINS_4gemm6kernel13GemmUniversalIN4cute5tupleIJiiiiEEENS1_10collective13CollectiveMmaINS1_34MainloopSm90TmaGmmaWarpSpecializedILi3ENS5_IJNS4_1CILi8EEENSA_ILi1EEESC_EEENS1_35KernelTmaWarpSpecializedCooperativeEEENS5_IJNSA_ILi256EEESG_NSA_ILi128EEEEEEaNS5_IJlSC_lEEEaSJ_NS4_8TiledMMAINS4_8MMA_AtomIJNS4_4SM904GMMA27MMA_64x256x32_S32S8S8_SS_TNEEEENS4_6LayoutINS5_IJNSA_ILi2EEESC_SC_EEENS5_IJSC_NSA_ILi0EEEST_EEEEENS5_IJNS4_10UnderscoreESW_SW_EEEEENS4_13SM90_TMA_LOADENS4_14ComposedLayoutINS4_7SwizzleILi3ELi4ELi3EEENS4_18smem_ptr_flag_bitsILi8EEENSQ_INS5_IJSB_SH_EEENS5_IJSH_SC_EEEEEEEvNS4_8identityENS4_23SM90_TMA_LOAD_MULTICASTES18_vS19_EENS_8epilogue10collective6detail29Sm90TmaWarpSpecializedAdapterINS1D_15DefaultEpilogueIaSJ_SJ_NS1C_6thread17LinearCombinationIaLi1EiiLNS1H_9ScaleType4KindE0ELNS_15FloatRoundStyleE2EaEENS1_15EpilogueDefaultEEEEEvvEEEEvNT_6ParamsE)
        .other          _ZN7cutlass13device_kernelINS_4gemm6kernel13GemmUniversalIN4cute5tupleIJiiiiEEENS1_10collective13CollectiveMmaINS1_34MainloopSm90TmaGmmaWarpSpecializedILi3ENS5_IJNS4_1CILi8EEENSA_ILi1EEESC_EEENS1_35KernelTmaWarpSpecializedCooperativeEEENS5_IJNSA_ILi256EEESG_NSA_ILi128EEEEEEaNS5_IJlSC_lEEEaSJ_NS4_8TiledMMAINS4_8MMA_AtomIJNS4_4SM904GMMA27MMA_64x256x32_S32S8S8_SS_TNEEEENS4_6LayoutINS5_IJNSA_ILi2EEESC_SC_EEENS5_IJSC_NSA_ILi0EEEST_EEEEENS5_IJNS4_10UnderscoreESW_SW_EEEEENS4_13SM90_TMA_LOADENS4_14ComposedLayoutINS4_7SwizzleILi3ELi4ELi3EEENS4_18smem_ptr_flag_bitsILi8EEENSQ_INS5_IJSB_SH_EEENS5_IJSH_SC_EEEEEEEvNS4_8identityENS4_23SM90_TMA_LOAD_MULTICASTES18_vS19_EENS_8epilogue10collective6detail29Sm90TmaWarpSpecializedAdapterINS1D_15DefaultEpilogueIaSJ_SJ_NS1C_6thread17LinearCombinationIaLi1EiiLNS1H_9ScaleType4KindE0ELNS_15FloatRoundStyleE2EaEENS1_15EpilogueDefaultEEEEEvvEEEEvNT_6ParamsE,@"STO_CUDA_ENTRY STV_DEFAULT"
_ZN7cutlass13device_kernelINS_4gemm6kernel13GemmUniversalIN4cute5tupleIJiiiiEEENS1_10collective13CollectiveMmaINS1_34MainloopSm90TmaGmmaWarpSpecializedILi3ENS5_IJNS4_1CILi8EEENSA_ILi1EEESC_EEENS1_35KernelTmaWarpSpecializedCooperativeEEENS5_IJNSA_ILi256EEESG_NSA_ILi128EEEEEEaNS5_IJlSC_lEEEaSJ_NS4_8TiledMMAINS4_8MMA_AtomIJNS4_4SM904GMMA27MMA_64x256x32_S32S8S8_SS_TNEEEENS4_6LayoutINS5_IJNSA_ILi2EEESC_SC_EEENS5_IJSC_NSA_ILi0EEEST_EEEEENS5_IJNS4_10UnderscoreESW_SW_EEEEENS4_13SM90_TMA_LOADENS4_14ComposedLayoutINS4_7SwizzleILi3ELi4ELi3EEENS4_18smem_ptr_flag_bitsILi8EEENSQ_INS5_IJSB_SH_EEENS5_IJSH_SC_EEEEEEEvNS4_8identityENS4_23SM90_TMA_LOAD_MULTICASTES18_vS19_EENS_8epilogue10collective6detail29Sm90TmaWarpSpecializedAdapterINS1D_15DefaultEpilogueIaSJ_SJ_NS1C_6thread17LinearCombinationIaLi1EiiLNS1H_9ScaleType4KindE0ELNS_15FloatRoundStyleE2EaEENS1_15EpilogueDefaultEEEEEvvEEEEvNT_6ParamsE:
[----:B------:R-:W0:Y:S02]  /*0000*/  LDC R1, c[0x0][0x28] ;  /* 0x00000a00ff017b82 */ /* 0x000e240000000800 */
[----:B0-----:R-:W-:Y:S01]  /*0010*/  VIADD R1, R1, 0xfffff878 ;  /* 0xfffff87801017836 */ /* 0x001fe20000000000 */
[----:B------:R-:W0:Y:S01]  /*0020*/  S2R R4, SR_TID.X ;  /* 0x0000000000047919 */ /* 0x000e220000002100 */
[----:B------:R-:W-:Y:S01]  /*0030*/  ELECT P0, URZ, PT ;  /* 0x00000000003f782f */ /* 0x000fe20003800000 */
[----:B------:R-:W-:Y:S01]  /*0040*/  BSSY B0, `(.L_x_0) ;  /* 0x0000015000007945 */ /* 0x000fe20003800000 */
[--C-:B0-----:R-:W-:Y:S02]  /*0050*/  SHF.R.U32.HI R0, RZ, 0x5, R4.reuse ;  /* 0x00000005ff007819 */ /* 0x101fe40000011604 */
[----:B------:R-:W-:-:S03]  /*0060*/  SHF.R.U32.HI R2, RZ, 0x7, R4 ;  /* 0x00000007ff027819 */ /* 0x000fc60000011604 */
[----:B------:R-:W0:Y:S04]  /*0070*/  SHFL.IDX PT, R3, R0, RZ, 0x1f ;  /* 0x00001fff00037589 */ /* 0x000e2800000e0000 */
[----:B------:R-:W1:Y:S01]  /*0080*/  SHFL.IDX PT, R2, R2, RZ, 0x1f ;  /* 0x00001fff02027589 */ /* 0x000e6200000e0000 */
[----:B0-----:R-:W-:Y:S02]  /*0090*/  R2UR UR9, R3 ;  /* 0x00000000030972ca */ /* 0x001fe400000e0000 */
[----:B-1----:R-:W-:-:S11]  /*00a0*/  R2UR UR5, R2 ;  /* 0x00000000020572ca */ /* 0x002fd600000e0000 */
[----:B------:R-:W-:Y:S02]  /*00b0*/  USHF.R.S32.HI UR4, URZ, 0x1f, UR9 ;  /* 0x0000001f3f047899 */ /* 0x000fe40008011409 */
[----:B------:R-:W-:Y:S02]  /*00c0*/  ISETP.NE.OR P0, PT, RZ, UR9, !P0 ;  /* 0x00000009ff007c0c */ /* 0x000fe4000c705670 */
[----:B------:R-:W-:-:S04]  /*00d0*/  ULEA.HI UR4, UR4, UR9, URZ, 0x2 ;  /* 0x0000000904047291 */ /* 0x000fc8000f8f103f */
[----:B------:R-:W-:-:S04]  /*00e0*/  ULOP3.LUT UR4, UR4, 0xfffffffc, URZ, 0xc0, !UPT ;  /* 0xfffffffc04047892 */ /* 0x000fc8000f8ec03f */
[----:B------:R-:W-:-:S03]  /*00f0*/  UIADD3 UR9, UR9, -UR4, URZ ;  /* 0x8000000409097290 */ /* 0x000fc6000fffe03f */
[----:B------:R-:W-:Y:S09]  /*0100*/  @P0 BRA `(.L_x_1) ;  /* 0x0000000000200947 */ /* 0x000ff20003800000 */
[----:B------:R-:W-:Y:S02]  /*0110*/  ULDC.64 UR6, c[0x0][0x198] ;  /* 0x0000660000067ab9 */ /* 0x000fe40000000a00 */
[----:B------:R-:W-:Y:S02]  /*0120*/  UIADD3 UR10, UP0, UR6, 0xf0, URZ ;  /* 0x000000f0060a7890 */ /* 0x000fe4000ff1e03f */
[----:B------:R-:W-:Y:S02]  /*0130*/  UIADD3 UR6, UP1, UR6, 0x1f0, URZ ;  /* 0x000001f006067890 */ /* 0x000fe4000ff3e03f */
[----:B------:R-:W-:Y:S02]  /*0140*/  UIADD3.X UR11, URZ, UR7, URZ, UP0, !UPT ;  /* 0x000000073f0b7290 */ /* 0x000fe400087fe43f */
[----:B------:R-:W-:-:S07]  /*0150*/  UIADD3.X UR7, URZ, UR7, URZ, UP1, !UPT ;  /* 0x000000073f077290 */ /* 0x000fce0008ffe43f */
[----:B------:R0:W-:Y:S02]  /*0160*/  UTMACCTL.PF [UR10] ;  /* 0x000000000a0079b9 */ /* 0x0001e40008040000 */
[----:B------:R0:W-:Y:S02]  /*0170*/  UTMACCTL.PF [UR6] ;  /* 0x00000000060079b9 */ /* 0x0001e40008040000 */
[----:B0-----:R-:W-:Y:S01]  /*0180*/  NOP ;  /* 0x0000000000007918 */ /* 0x001fe20000000000 */
.L_x_1:
[----:B------:R-:W-:Y:S05]  /*0190*/  BSYNC B0 ;  /* 0x0000000000007941 */ /* 0x000fea0003800000 */
.L_x_0:
[----:B------:R-:W0:Y:S01]  /*01a0*/  SHFL.IDX PT, R2, R0, RZ, 0x1f ;  /* 0x00001fff00027589 */ /* 0x000e2200000e0000 */
[----:B------:R-:W-:Y:S01]  /*01b0*/  UISETP.NE.AND UP0, UPT, UR9, 0x3, UPT ;  /* 0x000000030900788c */ /* 0x000fe2000bf05270 */
[----:B------:R-:W-:Y:S01]  /*01c0*/  SHF.R.S32.HI R3, RZ, 0x1f, R4 ;  /* 0x0000001fff037819 */ /* 0x000fe20000011404 */
[----:B------:R-:W-:Y:S02]  /*01d0*/  UIADD3 UR16, UR5, -0x1, URZ ;  /* 0xffffffff05107890 */ /* 0x000fe4000fffe03f */
[----:B------:R-:W-:Y:S01]  /*01e0*/  ISETP.NE.AND P1, PT, RZ, UR5, PT ;  /* 0x00000005ff007c0c */ /* 0x000fe2000bf25270 */
[----:B------:R-:W-:Y:S02]  /*01f0*/  UISETP.EQ.OR UP0, UPT, UR9, URZ, !UP0 ;  /* 0x0000003f0900728c */ /* 0x000fe4000c702670 */
[----:B------:R-:W-:Y:S02]  /*0200*/  UISETP.GE.U32.AND UP1, UPT, UR16, 0x2, UPT ;  /* 0x000000021000788c */ /* 0x000fe4000bf26070 */
[----:B------:R-:W-:-:S04]  /*0210*/  UISETP.EQ.AND UP0, UPT, UR5, URZ, UP0 ;  /* 0x0000003f0500728c */ /* 0x000fc80008702270 */
[----:B------:R-:W-:-:S04]  /*0220*/  USEL UR40, URZ, 0x1, !UP0 ;  /* 0x000000013f287887 */ /* 0x000fc8000c000000 */
[----:B------:R-:W-:Y:S01]  /*0230*/  USEL UR40, UR40, 0x2, UP1 ;  /* 0x0000000228287887 */ /* 0x000fe20008800000 */
[----:B0-----:R-:W-:-:S13]  /*0240*/  ISETP.NE.AND P0, PT, R2, RZ, PT ;  /* 0x000000ff0200720c */ /* 0x001fda0003f05270 */
[----:B------:R-:W-:Y:S05]  /*0250*/  @P0 BRA `(.L_x_2) ;  /* 0x0000000000500947 */ /* 0x000fea0003800000 */
[----:B------:R-:W0:Y:S01]  /*0260*/  S2UR UR8, SR_CgaCtaId ;  /* 0x00000000000879c3 */ /* 0x000e220000008800 */
[----:B------:R-:W-:Y:S01]  /*0270*/  UMOV UR4, 0x400 ;  /* 0x0000040000047882 */ /* 0x000fe20000000000 */
[----:B------:R-:W-:Y:S01]  /*0280*/  UMOV UR5, 0x1 ;  /* 0x0000000100057882 */ /* 0x000fe20000000000 */
[----:B------:R-:W-:Y:S01]  /*0290*/  UMOV UR6, 0x10 ;  /* 0x0000001000067882 */ /* 0x000fe20000000000 */
[----:B------:R-:W-:Y:S01]  /*02a0*/  ELECT P0, URZ, PT ;  /* 0x00000000003f782f */ /* 0x000fe20003800000 */
[----:B------:R-:W-:-:S04]  /*02b0*/  UIADD3 UR6, -UR6, 0x100000, URZ ;  /* 0x0010000006067890 */ /* 0x000fc8000fffe13f */
[----:B------:R-:W-:Y:S02]  /*02c0*/  USHF.L.U32 UR7, UR6, 0xb, URZ ;  /* 0x0000000b06077899 */ /* 0x000fe4000800063f */
[----:B------:R-:W-:Y:S02]  /*02d0*/  USHF.L.U32 UR6, UR6, 0x1, URZ ;  /* 0x0000000106067899 */ /* 0x000fe4000800063f */
[----:B0-----:R-:W-:Y:S02]  /*02e0*/  ULEA UR8, UR8, UR4, 0x18 ;  /* 0x0000000408087291 */ /* 0x001fe4000f8ec03f */
[----:B------:R-:W-:-:S04]  /*02f0*/  UIADD3 UR4, -UR5, 0x100000, URZ ;  /* 0x0010000005047890 */ /* 0x000fc8000fffe13f */
[----:B------:R-:W-:Y:S02]  /*0300*/  USHF.L.U32 UR5, UR4, 0xb, URZ ;  /* 0x0000000b04057899 */ /* 0x000fe4000800063f */
[----:B------:R-:W-:Y:S01]  /*0310*/  USHF.L.U32 UR4, UR4, 0x1, URZ ;  /* 0x0000000104047899 */ /* 0x000fe2000800063f */
[----:B------:R-:W0:Y:S11]  /*0320*/  FENCE.VIEW.ASYNC.S ;  /* 0x00000000000073c6 */ /* 0x000e360000000000 */
[----:B0-----:R0:W1:Y:S01]  /*0330*/  SYNCS.EXCH.64 URZ, [UR8], UR4 ;  /* 0x00000004083f75b2 */ /* 0x0010620008000100 */
[----:B------:R0:W2:Y:S01]  /*0340*/  SYNCS.EXCH.64 URZ, [UR8+0x18], UR6 ;  /* 0x00001806083f75b2 */ /* 0x0000a20008000100 */
[----:B------:R0:W3:Y:S01]  /*0350*/  SYNCS.EXCH.64 URZ, [UR8+0x8], UR4 ;  /* 0x00000804083f75b2 */ /* 0x0000e20008000100 */
[----:B------:R0:W4:Y:S01]  /*0360*/  SYNCS.EXCH.64 URZ, [UR8+0x20], UR6 ;  /* 0x00002006083f75b2 */ /* 0x0001220008000100 */
[----:B------:R0:W0:Y:S01]  /*0370*/  SYNCS.EXCH.64 URZ, [UR8+0x10], UR4 ;  /* 0x00001004083f75b2 */ /* 0x0000220008000100 */
[----:B------:R0:W0:Y:S01]  /*0380*/  SYNCS.EXCH.64 URZ, [UR8+0x28], UR6 ;  /* 0x00002806083f75b2 */ /* 0x0000220008000100 */
[----:B------:R-:W-:Y:S01]  /*0390*/  NOP ;  /* 0x0000000000007918 */ /* 0x000fe20000000000 */
.L_x_2:
[----:B------:R-:W5:Y:S01]  /*03a0*/  S2UR UR13, SR_CTAID.X ;  /* 0x00000000000d79c3 */ /* 0x000f620000002500 */
[----:B------:R-:W-:Y:S01]  /*03b0*/  LEA.HI R3, R3, R4, RZ, 0x7 ;  /* 0x0000000403037211 */ /* 0x000fe200078f38ff */
[----:B------:R-:W1:Y:S01]  /*03c0*/  SHFL.IDX PT, R0, R0, RZ, 0x1f ;  /* 0x00001fff00007589 */ /* 0x000e6200000e0000 */
[----:B------:R-:W-:Y:S02]  /*03d0*/  ELECT P0, URZ, PT ;  /* 0x00000000003f782f */ /* 0x000fe40003800000 */
[----:B------:R-:W-:Y:S01]  /*03e0*/  SHF.R.S32.HI R7, RZ, 0x1f, R2 ;  /* 0x0000001fff077819 */ /* 0x000fe20000011402 */
[----:B0-----:R-:W-:Y:S01]  /*03f0*/  ULDC UR4, c[0x0][0x150] ;  /* 0x0000540000047ab9 */ /* 0x001fe20000000800 */
[----:B------:R-:W-:Y:S01]  /*0400*/  LOP3.LUT R3, R3, 0xffffff80, RZ, 0xc0, !PT ;  /* 0xffffff8003037812 */ /* 0x000fe200078ec0ff */
[----:B------:R-:W-:Y:S01]  /*0410*/  ULDC UR8, c[0x0][0x144] ;  /* 0x0000510000087ab9 */ /* 0x000fe20000000800 */
[----:B------:R-:W0:Y:S01]  /*0420*/  S2UR UR10, SR_CTAID.Y ;  /* 0x00000000000a79c3 */ /* 0x000e220000002600 */
[----:B------:R-:W-:Y:S01]  /*0430*/  LEA.HI R7, R7, R2, RZ, 0x2 ;  /* 0x0000000207077211 */ /* 0x000fe200078f10ff */
[----:B------:R-:W-:Y:S01]  /*0440*/  UMOV UR5, 0x20 ;  /* 0x0000002000057882 */ /* 0x000fe20000000000 */
[----:B------:R-:W-:Y:S01]  /*0450*/  IMAD.IADD R3, R4, 0x1, -R3 ;  /* 0x0000000104037824 */ /* 0x000fe200078e0a03 */
[----:B------:R-:W-:Y:S01]  /*0460*/  NOP ;  /* 0x0000000000007918 */ /* 0x000fe20000000000 */
[----:B------:R-:W-:Y:S01]  /*0470*/  LOP3.LUT R7, R7, 0x3ffffffc, RZ, 0xc0, !PT ;  /* 0x3ffffffc07077812 */ /* 0x000fe200078ec0ff */
[----:B------:R-:W-:Y:S01]  /*0480*/  NOP ;  /* 0x0000000000007918 */ /* 0x000fe20000000000 */
[----:B------:R-:W-:Y:S01]  /*0490*/  ULDC UR11, c[0x0][0x148] ;  /* 0x00005200000b7ab9 */ /* 0x000fe20000000800 */
[----:B------:R-:W-:Y:S01]  /*04a0*/  SHF.R.S32.HI R4, RZ, 0x1f, R3 ;  /* 0x0000001fff047819 */ /* 0x000fe20000011403 */
[----:B------:R-:W-:-:S02]  /*04b0*/  IMAD.MOV.U32 R19, RZ, RZ, 0x1 ;  /* 0x00000001ff137424 */ /* 0x000fc400078e00ff */
[----:B------:R-:W-:Y:S01]  /*04c0*/  IMAD.IADD R7, R2, 0x1, -R7 ;  /* 0x0000000102077824 */ /* 0x000fe200078e0a07 */
[----:B------:R-:W-:-:S04]  /*04d0*/  LEA.HI R4, R4, R3, RZ, 0x3 ;  /* 0x0000000304047211 */ /* 0x000fc800078f18ff */
[--C-:B------:R-:W-:Y:S02]  /*04e0*/  SHF.R.S32.HI R5, RZ, 0x3, R4.reuse ;  /* 0x00000003ff057819 */ /* 0x100fe40000011404 */
[----:B-----5:R-:W-:Y:S02]  /*04f0*/  I2FP.F32.U32 R6, UR13 ;  /* 0x0000000d00067c45 */ /* 0x020fe40008201000 */
[----:B------:R-:W-:Y:S02]  /*0500*/  SHF.R.S32.HI R4, RZ, 0x1f, R4 ;  /* 0x0000001fff047819 */ /* 0x000fe40000011404 */
[----:B-1----:R-:W-:Y:S01]  /*0510*/  ISETP.NE.OR P0, PT, R0, RZ, !P0 ;  /* 0x000000ff0000720c */ /* 0x002fe20004705670 */
[----:B------:R-:W-:Y:S01]  /*0520*/  FMUL R6, R6, UR4 ;  /* 0x0000000406067c20 */ /* 0x000fe20008400000 */
[----:B------:R-:W-:Y:S01]  /*0530*/  LEA.HI R4, R4, R5, RZ, 0x2 ;  /* 0x0000000504047211 */ /* 0x000fe200078f10ff */
[----:B------:R-:W-:Y:S01]  /*0540*/  ULDC UR4, c[0x0][0x154] ;  /* 0x0000550000047ab9 */ /* 0x000fe20000000800 */
[----:B0-----:R-:W-:-:S02]  /*0550*/  I2FP.F32.U32 R0, UR10 ;  /* 0x0000000a00007c45 */ /* 0x001fc40008201000 */
[----:B------:R-:W-:Y:S01]  /*0560*/  LOP3.LUT R4, R4, 0xfffffffc, RZ, 0xc0, !PT ;  /* 0xfffffffc04047812 */ /* 0x000fe200078ec0ff */
[----:B------:R-:W0:Y:S02]  /*0570*/  F2I.U32.TRUNC.NTZ R6, R6 ;  /* 0x0000000600067305 */ /* 0x000e24000020f000 */
[----:B------:R-:W-:Y:S01]  /*0580*/  FMUL R2, R0, UR4 ;  /* 0x0000000400027c20 */ /* 0x000fe20008400000 */
[----:B------:R-:W-:-:S03]  /*0590*/  IADD3 R4, R5, -R4, RZ ;  /* 0x8000000405047210 */ /* 0x000fc60007ffe0ff */
[----:B------:R-:W-:Y:S01]  /*05a0*/  VOTEU.ALL UP0, P0 ;  /* 0x00000000003f7886 */ /* 0x000fe20000000000 */
[----:B------:R-:W-:Y:S01]  /*05b0*/  VOTEU.ALL UP1, P0 ;  /* 0x00000000003f7886 */ /* 0x000fe20000020000 */
[----:B------:R-:W-:Y:S01]  /*05c0*/  IMAD R4, R7, 0x4, R4 ;  /* 0x0000000407047824 */ /* 0x000fe200078e0204 */
[----:B------:R-:W1:Y:S02]  /*05d0*/  F2I.U32.TRUNC.NTZ R2, R2 ;  /* 0x0000000200027305 */ /* 0x000e64000020f000 */
[----:B------:R-:W5:Y:S01]  /*05e0*/  @!UP0 S2UR UR7, SR_CgaCtaId ;  /* 0x00000000000789c3 */ /* 0x000f620000008800 */
[----:B------:R-:W-:Y:S01]  /*05f0*/  @!UP0 UMOV UR6, 0x400 ;  /* 0x0000040000068882 */ /* 0x000fe20000000000 */
[----:B------:R-:W-:Y:S02]  /*0600*/  SHF.L.U32 R155, R4, 0x2, RZ ;  /* 0x00000002049b7819 */ /* 0x000fe400000006ff */
[----:B0-----:R-:W-:Y:S02]  /*0610*/  R2UR UR4, R6 ;  /* 0x00000000060472ca */ /* 0x001fe400000e0000 */
[----:B------:R-:W-:-:S02]  /*0620*/  LOP3.LUT R155, R4, 0xc, R155, 0x78, !PT ;  /* 0x0000000c049b7812 */ /* 0x000fc400078e789b */
[----:B------:R-:W0:Y:S02]  /*0630*/  LDC R4, c[0x0][0x140] ;  /* 0x00005000ff047b82 */ /* 0x000e240000000800 */
[----:B------:R-:W-:Y:S02]  /*0640*/  SHF.R.S32.HI R0, RZ, 0x1f, R155 ;  /* 0x0000001fff007819 */ /* 0x000fe4000001149b */
[----:B-1----:R-:W-:Y:S02]  /*0650*/  R2UR UR12, R2 ;  /* 0x00000000020c72ca */ /* 0x002fe400000e0000 */
[----:B------:R-:W-:-:S03]  /*0660*/  LEA.HI R0, R0, R155, RZ, 0x3 ;  /* 0x0000009b00007211 */ /* 0x000fc600078f18ff */
[----:B------:R-:W-:Y:S01]  /*0670*/  UIADD3 UR4, -UR4, URZ, URZ ;  /* 0x0000003f04047290 */ /* 0x000fe2000fffe13f */
[----:B------:R-:W-:-:S03]  /*0680*/  LOP3.LUT R2, R0, 0xfffffff8, RZ, 0xc0, !PT ;  /* 0xfffffff800027812 */ /* 0x000fc600078ec0ff */
[----:B------:R-:W-:Y:S02]  /*0690*/  UIMAD UR8, UR8, UR4, UR13 ;  /* 0x00000004080872a4 */ /* 0x000fe4000f8e020d */
[----:B------:R-:W-:-:S04]  /*06a0*/  @!UP0 UIADD3 UR4, -UR5, 0x100000, URZ ;  /* 0x0010000005048890 */ /* 0x000fc8000fffe13f */
[----:B------:R-:W-:Y:S02]  /*06b0*/  @!UP0 USHF.L.U32 UR5, UR4, 0xb, URZ ;  /* 0x0000000b04058899 */ /* 0x000fe4000800063f */
[----:B------:R-:W-:Y:S01]  /*06c0*/  @!UP0 USHF.L.U32 UR4, UR4, 0x1, URZ ;  /* 0x0000000104048899 */ /* 0x000fe2000800063f */
[----:B------:R-:W-:Y:S01]  /*06d0*/  IMAD.IADD R2, R155, 0x1, -R2 ;  /* 0x000000019b027824 */ /* 0x000fe200078e0a02 */
[----:B-----5:R-:W-:Y:S01]  /*06e0*/  @!UP0 ULEA UR6, UR7, UR6, 0x18 ;  /* 0x0000000607068291 */ /* 0x020fe2000f8ec03f */
[----:B------:R-:W-:Y:S01]  /*06f0*/  VOTEU.ALL UP0, P0 ;  /* 0x00000000003f7886 */ /* 0x000fe20000000000 */
[----:B------:R-:W-:Y:S02]  /*0700*/  UIADD3 UR12, -UR12, URZ, URZ ;  /* 0x0000003f0c0c7290 */ /* 0x000fe4000fffe13f */
[----:B------:R-:W-:Y:S02]  /*0710*/  ISETP.NE.AND P3, PT, R2, UR8, PT ;  /* 0x0000000802007c0c */ /* 0x000fe4000bf65270 */
[----:B------:R-:W-:-:S02]  /*0720*/  LOP3.LUT P0, RZ, R3, 0x7, RZ, 0xc0, !PT ;  /* 0x0000000703ff7812 */ /* 0x000fc4000780c0ff */
[----:B0-----:R-:W-:Y:S02]  /*0730*/  ISETP.EQ.U32.AND P2, PT, R4, 0x1, PT ;  /* 0x000000010400780c */ /* 0x001fe40003f42070 */
[----:B------:R-:W-:Y:S01]  /*0740*/  ISETP.LT.U32.AND P0, PT, R155, 0x8, !P0 ;  /* 0x000000089b00780c */ /* 0x000fe20004701070 */
[----:B------:R-:W0:Y:S02]  /*0750*/  FENCE.VIEW.ASYNC.S ;  /* 0x00000000000073c6 */ /* 0x000e240000000000 */
[----:B0-----:R-:W0:Y:S04]  /*0760*/  @!UP0 SYNCS.EXCH.64 URZ, [UR6+0x40], UR4 ;  /* 0x00004004063f85b2 */ /* 0x001e280008000100 */
[----:B------:R-:W-:Y:S01]  /*0770*/  @P3 SHF.R.S32.HI R0, RZ, 0x3, R0 ;  /* 0x00000003ff003819 */ /* 0x000fe20000011400 */
[----:B------:R1:W0:Y:S01]  /*0780*/  @!UP1 SYNCS.EXCH.64 URZ, [UR6+0x48], UR4 ;  /* 0x00004804063f95b2 */ /* 0x0002220008000100 */
[----:B------:R-:W-:Y:S01]  /*0790*/  NOP ;  /* 0x0000000000007918 */ /* 0x000fe20000000000 */
[----:B-1----:R-:W-:-:S06]  /*07a0*/  UIMAD UR4, UR11, UR12, UR10 ;  /* 0x0000000c0b0472a4 */ /* 0x002fcc000f8e020a */
[----:B------:R-:W-:Y:S02]  /*07b0*/  @P3 ISETP.NE.AND P4, PT, R0, UR4, PT ;  /* 0x0000000400003c0c */ /* 0x000fe4000bf85270 */
[----:B------:R-:W-:Y:S02]  /*07c0*/  SEL R0, RZ, 0x1, !P0 ;  /* 0x00000001ff007807 */ /* 0x000fe40004000000 */
[----:B------:R-:W-:-:S04]  /*07d0*/  @P3 SEL R19, RZ, 0x1, P4 ;  /* 0x00000001ff133807 */ /* 0x000fc80002000000 */
[----:B------:R-:W-:Y:S01]  /*07e0*/  LOP3.LUT R19, R19, R0, RZ, 0xc0, !PT ;  /* 0x0000000013137212 */ /* 0x000fe200078ec0ff */
[----:B------:R-:W-:Y:S06]  /*07f0*/  @!P2 BRA `(.L_x_3) ;  /* 0x000000000008a947 */ /* 0x000fec0003800000 */
[----:B0-234-:R-:W-:Y:S01]  /*0800*/  UCGABAR_ARV ;  /* 0x00000000000079c7 */ /* 0x01dfe20008000000 */
[----:B------:R-:W-:Y:S05]  /*0810*/  BRA `(.L_x_4) ;  /* 0x0000000000047947 */ /* 0x000fea0003800000 */
.L_x_3:
[----:B0-234-:R-:W-:Y:S01]  /*0820*/  NOP ;  /* 0x0000000000007918 */ /* 0x01dfe20000000000 */
.L_x_4:
[----:B------:R-:W-:Y:S01]  /*0830*/  ULDC UR4, c[0x0][0x65c] ;  /* 0x0001970000047ab9 */ /* 0x000fe20000000800 */
[----:B------:R-:W-:Y:S01]  /*0840*/  UMOV UR5, URZ ;  /* 0x0000003f00057c82 */ /* 0x000fe20008000000 */
[----:B------:R-:W-:-:S03]  /*0850*/  UISETP.NE.AND UP0, UPT, UR4, 0x1, UPT ;  /* 0x000000010400788c */ /* 0x000fc6000bf05270 */
[----:B------:R-:W-:Y:S01]  /*0860*/  UMOV UR4, UR13 ;  /* 0x0000000d00047c82 */ /* 0x000fe20008000000 */
[----:B------:R-:W-:Y:S02]  /*0870*/  UP2UR UR46, UPR, URZ, 0x1 ;  /* 0x000000013f2e7883 */ /* 0x000fe40008000000 */
[----:B------:R-:W-:Y:S02]  /*0880*/  PLOP3.LUT P0, PT, PT, PT, UP0, 0x80, 0x0 ;  /* 0x000000000000781c */ /* 0x000fe40003f0f008 */
[----:B------:R-:W-:Y:S02]  /*0890*/  PLOP3.LUT P3, PT, PT, PT, UP0, 0x80, 0x0 ;  /* 0x000000000000781c */ /* 0x000fe40003f6f008 */
[----:B------:R-:W-:Y:S01]  /*08a0*/  PLOP3.LUT P5, PT, PT, PT, UP0, 0x80, 0x0 ;  /* 0x000000000000781c */ /* 0x000fe20003faf008 */
[----:B------:R-:W-:Y:S01]  /*08b0*/  @UP0 ULDC UR14, c[0x0][0x10] ;  /* 0x00000400000e0ab9 */ /* 0x000fe20000000800 */
[----:B------:R-:W-:Y:S01]  /*08c0*/  @UP0 UMOV UR6, UR10 ;  /* 0x0000000a00060c82 */ /* 0x000fe20008000000 */
[----:B------:R-:W-:Y:S01]  /*08d0*/  @UP0 UMOV UR7, URZ ;  /* 0x0000003f00070c82 */ /* 0x000fe20008000000 */
[----:B------:R-:W-:Y:S01]  /*08e0*/  PLOP3.LUT P4, PT, PT, PT, UP0, 0x80, 0x0 ;  /* 0x000000000000781c */ /* 0x000fe20003f8f008 */
[----:B------:R-:W-:-:S03]  /*08f0*/  @UP0 UIMAD.WIDE.U32 UR14, UR13, UR14, UR6 ;  /* 0x0000000e0d0e02a5 */ /* 0x000fc6000f8e0006 */
[----:B------:R-:W-:Y:S01]  /*0900*/  @!UP0 ULDC UR7, c[0x0][0xc] ;  /* 0x0000030000078ab9 */ /* 0x000fe20000000800 */
[----:B------:R-:W-:Y:S01]  /*0910*/  @UP0 UMOV UR6, URZ ;  /* 0x0000003f00060c82 */ /* 0x000fe20008000000 */
[----:B------:R-:W-:Y:S01]  /*0920*/  @!UP0 UIMAD.WIDE.U32 UR4, UR10, UR7, UR4 ;  /* 0x000000070a0482a5 */ /* 0x000fe2000f8e0004 */
[----:B------:R-:W-:Y:S01]  /*0930*/  MOV R2, UR14 ;  /* 0x0000000e00027c02 */ /* 0x000fe20008000f00 */
[----:B------:R-:W-:Y:S02]  /*0940*/  @UP0 UIADD3 UR6, UR15, UR6, URZ ;  /* 0x000000060f060290 */ /* 0x000fe4000fffe03f */
[----:B------:R-:W-:Y:S02]  /*0950*/  IMAD.U32 R3, RZ, RZ, UR15 ;  /* 0x0000000fff037e24 */ /* 0x000fe4000f8e00ff */
[----:B------:R-:W-:Y:S01]  /*0960*/  IMAD.U32 R5, RZ, RZ, UR5 ;  /* 0x00000005ff057e24 */ /* 0x000fe2000f8e00ff */
[----:B------:R-:W-:Y:S01]  /*0970*/  MOV R4, UR4 ;  /* 0x0000000400047c02 */ /* 0x000fe20008000f00 */
[----:B------:R-:W-:Y:S01]  /*0980*/  @P0 IMAD.MOV.U32 R7, RZ, RZ, R2 ;  /* 0x000000ffff070224 */ /* 0x000fe200078e0002 */
[----:B------:R-:W-:Y:S01]  /*0990*/  @P3 MOV R6, UR6 ;  /* 0x0000000600063c02 */ /* 0x000fe20008000f00 */
[----:B------:R-:W-:Y:S01]  /*09a0*/  IMAD.U32 R2, RZ, RZ, UR4 ;  /* 0x00000004ff027e24 */ /* 0x000fe2000f8e00ff */
[----:B------:R-:W-:Y:S01]  /*09b0*/  @!P5 MOV R6, R5 ;  /* 0x000000050006d202 */ /* 0x000fe20000000f00 */
[----:B------:R-:W-:-:S02]  /*09c0*/  IMAD.U32 R3, RZ, RZ, UR5 ;  /* 0x00000005ff037e24 */ /* 0x000fc4000f8e00ff */
[----:B------:R-:W-:Y:S02]  /*09d0*/  @!P4 IMAD.MOV.U32 R7, RZ, RZ, R2 ;  /* 0x000000ffff07c224 */ /* 0x000fe400078e0002 */
[----:B------:R0:W-:Y:S04]  /*09e0*/  STL [R1+0x200], R6 ;  /* 0x0002000601007387 */ /* 0x0001e80000100800 */
[----:B------:R0:W-:Y:S01]  /*09f0*/  STL [R1+0x204], R7 ;  /* 0x0002040701007387 */ /* 0x0001e20000100800 */
[----:B------:R-:W-:Y:S05]  /*0a00*/  @!P2 BRA `(.L_x_5) ;  /* 0x00000000000ca947 */ /* 0x000fea0003800000 */
[----:B------:R-:W-:Y:S01]  /*0a10*/  UCGABAR_WAIT ;  /* 0x0000000000007dc7 */ /* 0x000fe20008000000 */
[----:B------:R-:W-:Y:S01]  /*0a20*/  CCTL.IVALL ;  /* 0x00000000ff00798f */ /* 0x000fe20002000000 */
[----:B------:R-:W-:Y:S05]  /*0a30*/  BRA `(.L_x_6) ;  /* 0x0000000000047947 */ /* 0x000fea0003800000 */
.L_x_5:
[----:B------:R-:W-:Y:S06]  /*0a40*/  BAR.SYNC.DEFER_BLOCKING 0x0 ;  /* 0x0000000000007b1d */ /* 0x000fec0000010000 */
.L_x_6:
[----:B------:R-:W-:Y:S05]  /*0a50*/  @!P1 BRA `(.L_x_7) ;  /* 0x0000016400409947 */ /* 0x000fea0003800000 */
[----:B------:R-:W-:-:S06]  /*0a60*/  UISETP.GT.U32.AND UP0, UPT, UR16, 0x1, UPT ;  /* 0x000000011000788c */ /* 0x000fcc000bf04070 */
[----:B------:R-:W-:-:S13]  /*0a70*/  PLOP3.LUT P0, PT, PT, PT, UP0, 0x80, 0x0 ;  /* 0x000000000000781c */ /* 0x000fda0003f0f008 */
[----:B------:R-:W-:Y:S05]  /*0a80*/  @P0 EXIT ;  /* 0x000000000000094d */ /* 0x000fea0003800000 */
[----:B------:R-:W-:Y:S01]  /*0a90*/  ULDC.64 UR4, c[0x0][0x650] ;  /* 0x0001940000047ab9 */ /* 0x000fe20000000a00 */
[----:B------:R-:W-:Y:S01]  /*0aa0*/  UMOV UR41, 0xffffffff ;  /* 0xffffffff00297882 */ /* 0x000fe20000000000 */
[----:B------:R-:W-:Y:S01]  /*0ab0*/  ISETP.GE.U32.AND P0, PT, R7, UR4, PT ;  /* 0x0000000407007c0c */ /* 0x000fe2000bf06070 */
[----:B------:R-:W-:Y:S01]  /*0ac0*/  UMOV UR42, 0xffffffff ;  /* 0xffffffff002a7882 */ /* 0x000fe20000000000 */
[----:B------:R-:W-:Y:S01]  /*0ad0*/  UMOV UR43, 0xffffffff ;  /* 0xffffffff002b7882 */ /* 0x000fe20000000000 */
[----:B------:R-:W-:Y:S02]  /*0ae0*/  PRMT R0, RZ, 0x7610, R0 ;  /* 0x00007610ff007816 */ /* 0x000fe40000000000 */
[----:B------:R-:W-:-:S13]  /*0af0*/  ISETP.GE.U32.AND.EX P0, PT, R6, UR5, PT, P0 ;  /* 0x0000000506007c0c */ /* 0x000fda000bf06100 */
[----:B------:R-:W-:Y:S05]  /*0b00*/  @P0 BRA `(.L_x_8) ;  /* 0x0000000400480947 */ /* 0x000fea0003800000 */
[----:B------:R-:W-:Y:S01]  /*0b10*/  ULDC.64 UR16, c[0x0][0x628] ;  /* 0x00018a0000107ab9 */ /* 0x000fe20000000a00 */
[C---:B------:R-:W-:Y:S01]  /*0b20*/  R2UR UR19, R7.reuse ;  /* 0x00000000071372ca */ /* 0x040fe200000e0000 */
[----:B------:R-:W-:Y:S01]  /*0b30*/  ULDC UR18, c[0x0][0x630] ;  /* 0x00018c0000127ab9 */ /* 0x000fe20000000800 */
[----:B------:R-:W-:Y:S02]  /*0b40*/  ISETP.NE.U32.AND P0, PT, RZ, UR16, PT ;  /* 0x00000010ff007c0c */ /* 0x000fe4000bf05070 */
[----:B------:R-:W-:Y:S02]  /*0b50*/  R2UR UR4, R7 ;  /* 0x00000000070472ca */ /* 0x000fe400000e0000 */
[----:B------:R-:W-:Y:S02]  /*0b60*/  ISETP.NE.AND.EX P0, PT, RZ, UR17, PT, P0 ;  /* 0x00000011ff007c0c */ /* 0x000fe4000bf05300 */
[----:B------:R-:W-:-:S11]  /*0b70*/  R2UR UR5, R6 ;  /* 0x00000000060572ca */ /* 0x000fd600000e0000 */
[----:B------:R-:W-:Y:S05]  /*0b80*/  @!P0 BRA `(.L_x_9) ;  /* 0x0000000000308947 */ /* 0x000fea0003800000 */
[----:B------:R-:W-:Y:S01]  /*0b90*/  R2UR UR4, R7 ;  /* 0x00000000070472ca */ /* 0x000fe200000e0000 */
[----:B------:R-:W-:Y:S01]  /*0ba0*/  ULDC UR9, c[0x0][0x634] ;  /* 0x00018d0000097ab9 */ /* 0x000fe20000000800 */
[----:B------:R-:W-:-:S11]  /*0bb0*/  R2UR UR13, R6 ;  /* 0x00000000060d72ca */ /* 0x000fd600000e0000 */
[----:B------:R-:W-:-:S04]  /*0bc0*/  UIADD3 UR9, UP0, UR4, UR9, URZ ;  /* 0x0000000904097290 */ /* 0x000fc8000ff1e03f */
[----:B------:R-:W-:-:S04]  /*0bd0*/  UIADD3.X UR13, URZ, UR13, URZ, UP0, !UPT ;  /* 0x0000000d3f0d7290 */ /* 0x000fc800087fe43f */
[----:B------:R-:W-:-:S04]  /*0be0*/  UIMAD.WIDE.U32 UR4, UR13, UR16, URZ ;  /* 0x000000100d0472a5 */ /* 0x000fc8000f8e003f */
[----:B------:R-:W-:Y:S02]  /*0bf0*/  UIMAD.WIDE.U32 UR6, UP0, UR9, UR17, UR4 ;  /* 0x00000011090672a5 */ /* 0x000fe4000f800004 */
[----:B------:R-:W-:Y:S02]  /*0c00*/  UIMAD.WIDE.U32 UR4, UR9, UR16, URZ ;  /* 0x00000010090472a5 */ /* 0x000fe4000f8e003f */
[----:B------:R-:W-:Y:S02]  /*0c10*/  UIADD3.X UR15, URZ, URZ, URZ, UP0, !UPT ;  /* 0x0000003f3f0f7290 */ /* 0x000fe400087fe43f */
[----:B------:R-:W-:Y:S01]  /*0c20*/  UIADD3 URZ, UP0, UR5, UR6, URZ ;  /* 0x00000006053f7290 */ /* 0x000fe2000ff1e03f */
[----:B------:R-:W-:-:S03]  /*0c30*/  UMOV UR14, UR7 ;  /* 0x00000007000e7c82 */ /* 0x000fc60008000000 */
[----:B------:R-:W-:-:S12]  /*0c40*/  UIMAD.WIDE.U32.X UR4, UR13, UR17, UR14, UP0 ;  /* 0x000000110d0472a5 */ /* 0x000fd800080e040e */
.L_x_9:
[----:B------:R-:W-:Y:S01]  /*0c50*/  USHF.R.U64 UR43, UR4, UR18, UR5 ;  /* 0x00000012042b7299 */ /* 0x000fe20008001205 */
[----:B------:R-:W-:Y:S01]  /*0c60*/  R2UR UR7, R6 ;  /* 0x00000000060772ca */ /* 0x000fe200000e0000 */
[----:B------:R-:W-:Y:S02]  /*0c70*/  USHF.R.U32.HI UR4, URZ, UR18, UR5 ;  /* 0x000000123f047299 */ /* 0x000fe40008011605 */
[----:B------:R-:W-:Y:S01]  /*0c80*/  UIADD3 UR5, UP0, URZ, -UR43, URZ ;  /* 0x8000002b3f057290 */ /* 0x000fe2000ff1e03f */
[----:B------:R-:W-:Y:S01]  /*0c90*/  ULDC.64 UR14, c[0x0][0x620] ;  /* 0x00018800000e7ab9 */ /* 0x000fe20000000a00 */
[----:B------:R-:W-:Y:S02]  /*0ca0*/  UMOV UR6, UR19 ;  /* 0x0000001300067c82 */ /* 0x000fe40008000000 */
[----:B------:R-:W-:Y:S01]  /*0cb0*/  UIADD3.X UR4, URZ, ~UR4, URZ, UP0, !UPT ;  /* 0x800000043f047290 */ /* 0x000fe200087fe43f */
[----:B------:R-:W-:Y:S01]  /*0cc0*/  ULDC UR9, c[0x0][0x618] ;  /* 0x0001860000097ab9 */ /* 0x000fe20000000800 */
[----:B------:R-:W-:-:S02]  /*0cd0*/  UIMAD UR12, UR11, UR12, UR10 ;  /* 0x0000000c0b0c72a4 */ /* 0x000fc4000f8e020a */
[----:B------:R-:W-:Y:S02]  /*0ce0*/  UIMAD UR4, UR4, UR14, URZ ;  /* 0x0000000e040472a4 */ /* 0x000fe4000f8e023f */
[----:B------:R-:W-:Y:S02]  /*0cf0*/  UIMAD.WIDE.U32 UR6, UR5, UR14, UR6 ;  /* 0x0000000e050672a5 */ /* 0x000fe4000f8e0006 */
[----:B------:R-:W-:Y:S01]  /*0d00*/  UIMAD UR4, UR5, UR15, UR4 ;  /* 0x0000000f050472a4 */ /* 0x000fe2000f8e0204 */
[----:B------:R-:W-:Y:S01]  /*0d10*/  ULDC UR10, c[0x0][0x608] ;  /* 0x00018200000a7ab9 */ /* 0x000fe20000000800 */
[----:B------:R-:W-:Y:S02]  /*0d20*/  ULDC UR18, c[0x0][0x658] ;  /* 0x0001960000127ab9 */ /* 0x000fe40000000800 */
[----:B------:R-:W-:Y:S01]  /*0d30*/  UIADD3 UR7, UR7, UR4, URZ ;  /* 0x0000000407077290 */ /* 0x000fe2000fffe03f */
[----:B------:R-:W-:Y:S02]  /*0d40*/  UMOV UR11, 0xffffffff ;  /* 0xffffffff000b7882 */ /* 0x000fe40000000000 */
[----:B------:R-:W-:Y:S01]  /*0d50*/  ULDC.64 UR4, c[0x0][0x640] ;  /* 0x0001900000047ab9 */ /* 0x000fe20000000a00 */
[----:B------:R-:W-:Y:S01]  /*0d60*/  USHF.R.U64 UR16, UR6, UR9, UR7 ;  /* 0x0000000906107299 */ /* 0x000fe20008001207 */
[----:B------:R-:W-:Y:S01]  /*0d70*/  ISETP.NE.U32.AND P0, PT, RZ, UR4, PT ;  /* 0x00000004ff007c0c */ /* 0x000fe2000bf05070 */
[----:B------:R-:W-:-:S02]  /*0d80*/  USHF.R.U32.HI UR7, URZ, UR9, UR7 ;  /* 0x000000093f077299 */ /* 0x000fc40008011607 */
[----:B------:R-:W-:Y:S01]  /*0d90*/  USHF.L.U32 UR6, UR11, UR18, URZ ;  /* 0x000000120b067299 */ /* 0x000fe2000800063f */
[----:B------:R-:W-:Y:S01]  /*0da0*/  ISETP.NE.AND.EX P0, PT, RZ, UR5, PT, P0 ;  /* 0x00000005ff007c0c */ /* 0x000fe2000bf05300 */
[----:B------:R-:W-:Y:S02]  /*0db0*/  USHF.R.U64 UR22, UR16, UR10, UR7 ;  /* 0x0000000a10167299 */ /* 0x000fe40008001207 */
[----:B------:R-:W-:Y:S02]  /*0dc0*/  USHF.R.U32.HI UR7, URZ, UR10, UR7 ;  /* 0x0000000a3f077299 */ /* 0x000fe40008011607 */
[----:B------:R-:W-:Y:S02]  /*0dd0*/  UISETP.NE.AND UP1, UPT, UR46, URZ, UPT ;  /* 0x0000003f2e00728c */ /* 0x000fe4000bf25270 */
[----:B------:R-:W-:Y:S01]  /*0de0*/  USHF.R.U64 UR23, UR22, UR18, UR7 ;  /* 0x0000001216177299 */ /* 0x000fe20008001207 */
[----:B------:R-:W-:Y:S01]  /*0df0*/  ULDC UR17, c[0x0][0x600] ;  /* 0x0001800000117ab9 */ /* 0x000fe20000000800 */
[----:B------:R-:W-:-:S02]  /*0e00*/  ULOP3.LUT UR13, URZ, UR6, URZ, 0x33, !UPT ;  /* 0x000000063f0d7292 */ /* 0x000fc4000f8e333f */
[----:B------:R-:W-:Y:S02]  /*0e10*/  UIADD3 UR15, UR17, -0x1, URZ ;  /* 0xffffffff110f7890 */ /* 0x000fe4000fffe03f */
[----:B------:R-:W-:Y:S02]  /*0e20*/  USEL UR12, UR8, UR12, !UP1 ;  /* 0x0000000c080c7287 */ /* 0x000fe4000c800000 */
[----:B------:R-:W-:Y:S01]  /*0e30*/  USHF.R.U32.HI UR7, URZ, UR18, UR7 ;  /* 0x000000123f077299 */ /* 0x000fe20008011607 */
[----:B------:R-:W-:Y:S01]  /*0e40*/  ULDC UR19, c[0x0][0x648] ;  /* 0x0001920000137ab9 */ /* 0x000fe20000000800 */
[----:B------:R-:W-:Y:S01]  /*0e50*/  ULDC UR20, c[0x0][0x638] ;  /* 0x00018e0000147ab9 */ /* 0x000fe20000000800 */
[----:B------:R-:W-:Y:S01]  /*0e60*/  UMOV UR21, 0x1 ;  /* 0x0000000100157882 */ /* 0x000fe20000000000 */
[----:B------:R-:W-:Y:S01]  /*0e70*/  UMOV UR6, UR23 ;  /* 0x0000001700067c82 */ /* 0x000fe20008000000 */
[----:B------:R-:W-:Y:S07]  /*0e80*/  @!P0 BRA `(.L_x_10) ;  /* 0x0000000000308947 */ /* 0x000fee0003800000 */
[----:B------:R-:W-:Y:S02]  /*0e90*/  ULDC UR10, c[0x0][0x64c] ;  /* 0x00019300000a7ab9 */ /* 0x000fe40000000800 */
        /* <DEDUP_REMOVED lines=8> */
[----:B------:R-:W-:-:S07]  /*0f20*/  UIMAD.WIDE.U32.X UR4, UR14, UR5, UR10, UP0 ;  /* 0x000000050e0472a5 */ /* 0x000fce00080e040a */
[----:B------:R-:W-:Y:S01]  /*0f30*/  UMOV UR6, UR4 ;  /* 0x0000000400067c82 */ /* 0x000fe20008000000 */
[----:B------:R-:W-:-:S05]  /*0f40*/  UMOV UR7, UR5 ;  /* 0x0000000500077c82 */ /* 0x000fca0008000000 */
.L_x_10:
[----:B------:R-:W-:Y:S01]  /*0f50*/  USHF.R.U64 UR5, UR6, UR19, UR7 ;  /* 0x0000001306057299 */ /* 0x000fe20008001207 */
[----:B------:R-:W-:Y:S01]  /*0f60*/  IMAD.MOV.U32 R0, RZ, RZ, 0x1 ;  /* 0x00000001ff007424 */ /* 0x000fe200078e00ff */
[----:B------:R-:W-:Y:S02]  /*0f70*/  USHF.L.U32 UR4, UR21, UR18, URZ ;  /* 0x0000001215047299 */ /* 0x000fe4000800063f */
[----:B------:R-:W-:Y:S02]  /*0f80*/  ULOP3.LUT UR13, UR22, UR13, URZ, 0xc0, !UPT ;  /* 0x0000000d160d7292 */ /* 0x000fe4000f8ec03f */
[----:B------:R-:W-:Y:S02]  /*0f90*/  UIADD3 UR6, -UR5, URZ, URZ ;  /* 0x0000003f05067290 */ /* 0x000fe4000fffe13f */
[----:B------:R-:W-:Y:S02]  /*0fa0*/  UIMAD UR13, UR4, UR5, UR13 ;  /* 0x00000005040d72a4 */ /* 0x000fe4000f8e020d */
[----:B------:R-:W-:-:S02]  /*0fb0*/  ULOP3.LUT UR15, UR16, UR15, URZ, 0xc0, !UPT ;  /* 0x0000000f100f7292 */ /* 0x000fc4000f8ec03f */
[----:B------:R-:W-:Y:S01]  /*0fc0*/  UIMAD UR4, UR6, UR20, UR23 ;  /* 0x00000014060472a4 */ /* 0x000fe2000f8e0217 */
[----:B------:R-:W-:Y:S01]  /*0fd0*/  ULDC UR5, c[0x0][0x610] ;  /* 0x0001840000057ab9 */ /* 0x000fe20000000800 */
[----:B------:R-:W-:Y:S02]  /*0fe0*/  UISETP.NE.AND UP0, UPT, UR46, URZ, UPT ;  /* 0x0000003f2e00728c */ /* 0x000fe4000bf05270 */
[----:B------:R-:W-:Y:S02]  /*0ff0*/  UIMAD UR12, UR13, UR5, UR12 ;  /* 0x000000050d0c72a4 */ /* 0x000fe4000f8e020c */
[----:B------:R-:W-:-:S04]  /*1000*/  UIMAD UR4, UR4, UR17, UR15 ;  /* 0x00000011040472a4 */ /* 0x000fc8000f8e020f */
[----:B------:R-:W-:Y:S02]  /*1010*/  USEL UR42, UR4, UR12, !UP0 ;  /* 0x0000000c042a7287 */ /* 0x000fe4000c000000 */
[----:B------:R-:W-:-:S12]  /*1020*/  USEL UR41, UR12, UR4, !UP0 ;  /* 0x000000040c297287 */ /* 0x000fd8000c000000 */
.L_x_8:
[----:B------:R-:W-:-:S08]  /*1030*/  NOP ;  /* 0x0000000000007918 */ /* 0x000fd00000000000 */
[----:B------:R-:W1:Y:S02]  /*1040*/  USETMAXREG.TRY_ALLOC.CTAPOOL UP0, 0xf0 ;  /* 0x000000f0000079c8 */ /* 0x000e640008000600 */
[----:B-1----:R-:W-:-:S13]  /*1050*/  PLOP3.LUT P0, PT, PT, PT, UP0, 0x80, 0x0 ;  /* 0x000000000000781c */ /* 0x002fda0003f0f008 */
[----:B------:R-:W-:Y:S05]  /*1060*/  @!P0 BRA `(.L_x_8) ;  /* 0xfffffffc00f08947 */ /* 0x000fea000383ffff */
[----:B------:R-:W-:Y:S01]  /*1070*/  ULDC.64 UR4, c[0x0][0x598] ;  /* 0x0001660000047ab9 */ /* 0x000fe20000000a00 */
[----:B------:R-:W-:Y:S01]  /*1080*/  ULDC.64 UR36, c[0x0][0x208] ;  /* 0x0000820000247ab9 */ /* 0x000fe20000000a00 */
[----:B------:R-:W-:-:S04]  /*1090*/  ISETP.NE.U32.AND P0, PT, RZ, UR4, PT ;  /* 0x00000004ff007c0c */ /* 0x000fc8000bf05070 */
[----:B------:R-:W-:-:S13]  /*10a0*/  ISETP.NE.AND.EX P0, PT, RZ, UR5, PT, P0 ;  /* 0x00000005ff007c0c */ /* 0x000fda000bf05300 */
[----:B------:R-:W-:Y:S05]  /*10b0*/  @!P0 BRA `(.L_x_11) ;  /* 0x00000000001c8947 */ /* 0x000fea0003800000 */
[----:B------:R-:W1:Y:S02]  /*10c0*/  LDC.64 R2, c[0x0][0x598] ;  /* 0x00016600ff027b82 */ /* 0x000e640000000a00 */
[----:B-1----:R-:W2:Y:S02]  /*10d0*/  LDG.E.64 R2, desc[UR36][R2.64] ;  /* 0x0000002402027981 */ /* 0x002ea4000c1e1b00 */
[----:B--2---:R-:W-:-:S04]  /*10e0*/  ISETP.NE.U32.AND P0, PT, R2, RZ, PT ;  /* 0x000000ff0200720c */ /* 0x004fc80003f05070 */
[----:B------:R-:W-:-:S13]  /*10f0*/  ISETP.NE.AND.EX P0, PT, R3, RZ, PT, P0 ;  /* 0x000000ff0300720c */ /* 0x000fda0003f05300 */
[----:B------:R-:W-:Y:S05]  /*1100*/  @!P0 BRA `(.L_x_11) ;  /* 0x0000000000088947 */ /* 0x000fea0003800000 */
[----:B------:R1:W5:Y:S01]  /*1110*/  LD.E R17, desc[UR36][R2.64] ;  /* 0x0000002402117980 */ /* 0x000362000c101900 */
[----:B------:R-:W-:Y:S05]  /*1120*/  BRA `(.L_x_12) ;  /* 0x0000000000247947 */ /* 0x000fea0003800000 */
.L_x_11:
[----:B------:R-:W-:Y:S02]  /*1130*/  ULDC.64 UR4, c[0x0][0x588] ;  /* 0x0001620000047ab9 */ /* 0x000fe40000000a00 */
[----:B------:R-:W-:-:S04]  /*1140*/  ISETP.NE.U32.AND P0, PT, RZ, UR4, PT ;  /* 0x00000004ff007c0c */ /* 0x000fc8000bf05070 */
[----:B------:R-:W-:-:S13]  /*1150*/  ISETP.NE.AND.EX P0, PT, RZ, UR5, PT, P0 ;  /* 0x00000005ff007c0c */ /* 0x000fda000bf05300 */
[----:B------:R-:W-:Y:S05]  /*1160*/  @!P0 BRA `(.L_x_13) ;  /* 0x00000000000c8947 */ /* 0x000fea0003800000 */
[----:B------:R-:W1:Y:S02]  /*1170*/  LDC.64 R2, c[0x0][0x588] ;  /* 0x00016200ff027b82 */ /* 0x000e640000000a00 */
[----:B-1----:R2:W5:Y:S01]  /*1180*/  LDG.E R17, desc[UR36][R2.64] ;  /* 0x0000002402117981 */ /* 0x002562000c1e1900 */
[----:B------:R-:W-:Y:S05]  /*1190*/  BRA `(.L_x_12) ;  /* 0x0000000000087947 */ /* 0x000fea0003800000 */
.L_x_13:
[----:B------:R-:W-:Y:S02]  /*11a0*/  ULDC UR4, c[0x0][0x580] ;  /* 0x0001600000047ab9 */ /* 0x000fe40000000800 */
[----:B------:R-:W-:-:S07]  /*11b0*/  IMAD.U32 R17, RZ, RZ, UR4 ;  /* 0x00000004ff117e24 */ /* 0x000fce000f8e00ff */
.L_x_12:
[----:B------:R-:W-:Y:S02]  /*11c0*/  ULDC.64 UR4, c[0x0][0x5a0] ;  /* 0x0001680000047ab9 */ /* 0x000fe40000000a00 */
[----:B------:R-:W-:-:S04]  /*11d0*/  ISETP.NE.U32.AND P0, PT, RZ, UR4, PT ;  /* 0x00000004ff007c0c */ /* 0x000fc8000bf05070 */
[----:B------:R-:W-:-:S13]  /*11e0*/  ISETP.NE.AND.EX P0, PT, RZ, UR5, PT, P0 ;  /* 0x00000005ff007c0c */ /* 0x000fda000bf05300 */
[----:B------:R-:W-:Y:S05]  /*11f0*/  @!P0 BRA `(.L_x_14) ;  /* 0x00000000001c8947 */ /* 0x000fea0003800000 */
[----:B-12---:R-:W1:Y:S02]  /*1200*/  LDC.64 R2, c[0x0][0x5a0] ;  /* 0x00016800ff027b82 */ /* 0x006e640000000a00 */
[----:B-1----:R-:W2:Y:S02]  /*1210*/  LDG.E.64 R2, desc[UR36][R2.64] ;  /* 0x0000002402027981 */ /* 0x002ea4000c1e1b00 */
[----:B--2---:R-:W-:-:S04]  /*1220*/  ISETP.NE.U32.AND P0, PT, R2, RZ, PT ;  /* 0x000000ff0200720c */ /* 0x004fc80003f05070 */
[----:B------:R-:W-:-:S13]  /*1230*/  ISETP.NE.AND.EX P0, PT, R3, RZ, PT, P0 ;  /* 0x000000ff0300720c */ /* 0x000fda0003f05300 */
[----:B------:R-:W-:Y:S05]  /*1240*/  @!P0 BRA `(.L_x_14) ;  /* 0x0000000000088947 */ /* 0x000fea0003800000 */
[----:B------:R1:W5:Y:S01]  /*1250*/  LD.E R18, desc[UR36][R2.64] ;  /* 0x0000002402127980 */ /* 0x000362000c101900 */
[----:B------:R-:W-:Y:S05]  /*1260*/  BRA `(.L_x_15) ;  /* 0x0000000000247947 */ /* 0x000fea0003800000 */
.L_x_14:
[----:B------:R-:W-:Y:S02]  /*1270*/  ULDC.64 UR4, c[0x0][0x590] ;  /* 0x0001640000047ab9 */ /* 0x000fe40000000a00 */
[----:B------:R-:W-:-:S04]  /*1280*/  ISETP.NE.U32.AND P0, PT, RZ, UR4, PT ;  /* 0x00000004ff007c0c */ /* 0x000fc8000bf05070 */
[----:B------:R-:W-:-:S13]  /*1290*/  ISETP.NE.AND.EX P0, PT, RZ, UR5, PT, P0 ;  /* 0x00000005ff007c0c */ /* 0x000fda000bf05300 */
[----:B------:R-:W-:Y:S05]  /*12a0*/  @!P0 BRA `(.L_x_16) ;  /* 0x00000000000c8947 */ /* 0x000fea0003800000 */
[----:B-12---:R-:W1:Y:S02]  /*12b0*/  LDC.64 R2, c[0x0][0x590] ;  /* 0x00016400ff027b82 */ /* 0x006e640000000a00 */
[----:B-1----:R2:W5:Y:S01]  /*12c0*/  LDG.E R18, desc[UR36][R2.64] ;  /* 0x0000002402127981 */ /* 0x002562000c1e1900 */
[----:B------:R-:W-:Y:S05]  /*12d0*/  BRA `(.L_x_15) ;  /* 0x0000000000087947 */ /* 0x000fea0003800000 */
.L_x_16:
[----:B------:R-:W-:Y:S02]  /*12e0*/  ULDC UR4, c[0x0][0x584] ;  /* 0x0001610000047ab9 */ /* 0x000fe40000000800 */
[----:B------:R-:W-:-:S07]  /*12f0*/  MOV R18, UR4 ;  /* 0x0000000400127c02 */ /* 0x000fce0008000f00 */
.L_x_15:
[----:B------:R-:W-:-:S13]  /*1300*/  LOP3.LUT P0, RZ, R0, 0xff, RZ, 0xc0, !PT ;  /* 0x000000ff00ff7812 */ /* 0x000fda000780c0ff */
[----:B------:R-:W-:Y:S05]  /*1310*/  @!P0 EXIT ;  /* 0x000000000000894d */ /* 0x000fea0003800000 */
[----:B------:R-:W-:Y:S01]  /*1320*/  ULDC UR4, c[0x0][0x28c] ;  /* 0x0000a30000047ab9 */ /* 0x000fe20000000800 */
[----:B------:R-:W-:Y:S01]  /*1330*/  UMOV UR38, URZ ;  /* 0x0000003f00267c82 */ /* 0x000fe20008000000 */
[----:B------:R-:W-:Y:S01]  /*1340*/  UIADD3 UR4, UR4, 0x7f, URZ ;  /* 0x0000007f04047890 */ /* 0x000fe2000fffe03f */
[----:B------:R-:W-:-:S03]  /*1350*/  UMOV UR39, URZ ;  /* 0x0000003f00277c82 */ /* 0x000fc60008000000 */
[----:B------:R-:W-:-:S04]  /*1360*/  USHF.R.S32.HI UR5, URZ, 0x1f, UR4 ;  /* 0x0000001f3f057899 */ /* 0x000fc80008011404 */
[----:B------:R-:W-:-:S04]  /*1370*/  ULEA.HI UR5, UR5, UR4, URZ, 0x7 ;  /* 0x0000000405057291 */ /* 0x000fc8000f8f383f */
[----:B------:R-:W-:-:S12]  /*1380*/  USHF.R.S32.HI UR44, URZ, 0x7, UR5 ;  /* 0x000000073f2c7899 */ /* 0x000fd80008011405 */
.L_x_552:
[----:B------:R-:W3:Y:S01]  /*1390*/  S2R R0, SR_TID.X ;  /* 0x0000000000007919 */ /* 0x000ee20000002100 */
[----:B----4-:R-:W4:Y:S01]  /*13a0*/  S2UR UR7, SR_CgaCtaId ;  /* 0x00000000000779c3 */ /* 0x010f220000008800 */
[----:B------:R-:W-:Y:S02]  /*13b0*/  UMOV UR6, 0x400 ;  /* 0x0000040000067882 */ /* 0x000fe40000000000 */
[----:B----4-:R-:W-:Y:S01]  /*13c0*/  ULEA UR6, UR7, UR6, 0x18 ;  /* 0x0000000607067291 */ /* 0x010fe2000f8ec03f */
[----:B---3--:R-:W-:-:S04]  /*13d0*/  LOP3.LUT R0, R0, 0x80, RZ, 0xc0, !PT ;  /* 0x0000008000007812 */ /* 0x008fc800078ec0ff */
[----:B------:R-:W-:-:S06]  /*13e0*/  SHF.R.U32.HI R0, RZ, 0x7, R0 ;  /* 0x00000007ff007819 */ /* 0x000fcc0000011600 */
[----:B------:R-:W3:Y:S02]  /*13f0*/  SHFL.IDX PT, R0, R0, RZ, 0x1f ;  /* 0x00001fff00007589 */ /* 0x000ee400000e0000 */
[----:B---3--:R-:W-:-:S13]  /*1400*/  R2UR UR4, R0 ;  /* 0x00000000000472ca */ /* 0x008fda00000e0000 */
[----:B------:R-:W-:-:S04]  /*1410*/  ULEA.HI UR5, UR4, UR4, URZ, 0x1 ;  /* 0x0000000404057291 */ /* 0x000fc8000f8f083f */
[----:B------:R-:W-:-:S04]  /*1420*/  ULOP3.LUT UR5, UR5, 0x7fffe, URZ, 0xc0, !UPT ;  /* 0x0007fffe05057892 */ /* 0x000fc8000f8ec03f */
[----:B------:R-:W-:-:S03]  /*1430*/  UIADD3 UR5, UR4, -UR5, URZ ;  /* 0x8000000504057290 */ /* 0x000fc6000fffe03f */
[----:B------:R-:W-:Y:S01]  /*1440*/  ULDC UR4, c[0x0][0x28c] ;  /* 0x0000a30000047ab9 */ /* 0x000fe20000000800 */
[----:B------:R-:W-:Y:S01]  /*1450*/  ULEA UR5, UR5, UR6, 0xd ;  /* 0x0000000605057291 */ /* 0x000fe2000f8e683f */
[----:B------:R-:W-:-:S03]  /*1460*/  ISETP.LT.AND P0, PT, RZ, UR4, PT ;  /* 0x00000004ff007c0c */ /* 0x000fc6000bf01270 */
[----:B------:R-:W-:-:S04]  /*1470*/  UIADD3 UR5, UR5, 0x100, URZ ;  /* 0x0000010005057890 */ /* 0x000fc8000fffe03f */
[----:B------:R-:W-:-:S04]  /*1480*/  USHF.R.U32.HI UR5, URZ, 0x4, UR5 ;  /* 0x000000043f057899 */ /* 0x000fc80008011605 */
[----:B------:R-:W-:-:S04]  /*1490*/  ULOP3.LUT UR5, UR5, 0x3fff, URZ, 0xc0, !UPT ;  /* 0x00003fff05057892 */ /* 0x000fc8000f8ec03f */
[----:B------:R-:W-:Y:S01]  /*14a0*/  ULOP3.LUT UR45, UR5, 0x10000, URZ, 0xfc, !UPT ;  /* 0x00010000052d7892 */ /* 0x000fe2000f8efc3f */
[----:B--2---:R-:W-:Y:S11]  /*14b0*/  @P0 BRA `(.L_x_17) ;  /* 0x0000000000400947 */ /* 0x004ff60003800000 */
[----:B------:R-:W-:Y:S01]  /*14c0*/  MOV R0, 0x0 ;  /* 0x0000000000007802 */ /* 0x000fe20000000f00 */
[----:B------:R-:W-:Y:S01]  /*14d0*/  ULDC.64 UR4, c[0x4][0x68] ;  /* 0x01001a0000047ab9 */ /* 0x000fe20000000a00 */
[----:B------:R-:W-:Y:S01]  /*14e0*/  ULDC.64 UR6, c[0x4][0x8] ;  /* 0x0100020000067ab9 */ /* 0x000fe20000000a00 */
[----:B------:R-:W-:Y:S01]  /*14f0*/  IMAD.U32 R4, RZ, RZ, UR4 ;  /* 0x00000004ff047e24 */ /* 0x000fe2000f8e00ff */
[----:B-12---:R1:W2:Y:S01]  /*1500*/  LDC.64 R2, c[0x4][R0] ;  /* 0x0100000000027b82 */ /* 0x0062a20000000a00 */
[----:B------:R-:W-:Y:S01]  /*1510*/  IMAD.U32 R5, RZ, RZ, UR5 ;  /* 0x00000005ff057e24 */ /* 0x000fe2000f8e00ff */
[----:B------:R-:W-:Y:S01]  /*1520*/  ULDC.64 UR4, c[0x4][0x70] ;  /* 0x01001c0000047ab9 */ /* 0x000fe20000000a00 */
[----:B------:R-:W-:Y:S01]  /*1530*/  IMAD.U32 R10, RZ, RZ, UR6 ;  /* 0x00000006ff0a7e24 */ /* 0x000fe2000f8e00ff */
[----:B0-----:R-:W-:Y:S01]  /*1540*/  MOV R6, UR4 ;  /* 0x0000000400067c02 */ /* 0x001fe20008000f00 */
[----:B------:R-:W-:Y:S01]  /*1550*/  IMAD.U32 R7, RZ, RZ, UR5 ;  /* 0x00000005ff077e24 */ /* 0x000fe2000f8e00ff */
[----:B------:R-:W-:Y:S01]  /*1560*/  MOV R11, UR7 ;  /* 0x00000007000b7c02 */ /* 0x000fe20008000f00 */
[----:B------:R-:W-:Y:S01]  /*1570*/  IMAD.MOV.U32 R8, RZ, RZ, 0x1e1 ;  /* 0x000001e1ff087424 */ /* 0x000fe200078e00ff */
[----:B------:R-:W-:Y:S01]  /*1580*/  MOV R13, RZ ;  /* 0x000000ff000d7202 */ /* 0x000fe20000000f00 */
[----:B-1----:R-:W-:-:S07]  /*1590*/  IMAD.MOV.U32 R12, RZ, RZ, 0x1 ;  /* 0x00000001ff0c7424 */ /* 0x002fce00078e00ff */
[----:B------:R-:W-:-:S07]  /*15a0*/  LEPC R20, `(.L_x_17) ;  /* 0x000000001014794e */ /* 0x000fce0000000000 */
[----:B--2--5:R-:W-:Y:S05]  /*15b0*/  CALL.ABS.NOINC R2 ;  /* 0x0000000002007343 */ /* 0x024fea0003c00000 */
.L_x_17:
[----:B------:R-:W-:-:S06]  /*15c0*/  ULOP3.LUT UR4, UR40, 0x1, URZ, 0xfc, !UPT ;  /* 0x0000000128047892 */ /* 0x000fcc000f8efc3f */
[----:B------:R-:W-:-:S05]  /*15d0*/  IMAD.U32 R0, RZ, RZ, UR4 ;  /* 0x00000004ff007e24 */ /* 0x000fca000f8e00ff */
[----:B------:R-:W-:-:S13]  /*15e0*/  ISETP.NE.AND P0, PT, R0, 0x3, PT ;  /* 0x000000030000780c */ /* 0x000fda0003f05270 */
[----:B------:R-:W-:Y:S05]  /*15f0*/  @!P0 BRA `(.L_x_18) ;  /* 0x0000000000048947 */ /* 0x000fea0003800000 */
[----:B------:R-:W-:Y:S01]  /*1600*/  BPT.TRAP 0x1 ;  /* 0x000000040000795c */ /* 0x000fe20000300000 */
.L_x_18:
[----:B------:R-:W3:Y:S01]  /*1610*/  S2UR UR5, SR_CgaCtaId ;  /* 0x00000000000579c3 */ /* 0x000ee20000008800 */
[----:B------:R-:W-:Y:S01]  /*1620*/  UMOV UR4, 0x400 ;  /* 0x0000040000047882 */ /* 0x000fe20000000000 */
[----:B-12---:R-:W-:Y:S01]  /*1630*/  IMAD.U32 R3, RZ, RZ, UR39 ;  /* 0x00000027ff037e24 */ /* 0x006fe2000f8e00ff */
[----:B------:R-:W-:-:S04]  /*1640*/  MOV R2, UR38 ;  /* 0x0000002600027c02 */ /* 0x000fc80008000f00 */
[----:B------:R-:W-:Y:S01]  /*1650*/  SHF.L.U32 R2, R2, 0x1f, RZ ;  /* 0x0000001f02027819 */ /* 0x000fe200000006ff */
[----:B---3--:R-:W-:-:S06]  /*1660*/  ULEA UR4, UR5, UR4, 0x18 ;  /* 0x0000000405047291 */ /* 0x008fcc000f8ec03f */
[----:B------:R-:W-:-:S04]  /*1670*/  IMAD.U32 R0, RZ, RZ, UR4 ;  /* 0x00000004ff007e24 */ /* 0x000fc8000f8e00ff */
[----:B------:R-:W-:-:S04]  /*1680*/  IMAD R3, R3, 0x8, R0 ;  /* 0x0000000803037824 */ /* 0x000fc800078e0200 */
[----:B------:R1:W2:Y:S01]  /*1690*/  SYNCS.PHASECHK.TRANS64.TRYWAIT P1, [R3+URZ], R2 ;  /* 0x00000002030075a7 */ /* 0x0002a2000802017f */
[----:B------:R-:W-:Y:S05]  /*16a0*/  @!P0 BRA `(.L_x_19) ;  /* 0x0000000000048947 */ /* 0x000fea0003800000 */
[----:B------:R-:W-:Y:S01]  /*16b0*/  BPT.TRAP 0x1 ;  /* 0x000000040000795c */ /* 0x000fe20000300000 */
.L_x_19:
[----:B--2---:R-:W-:Y:S05]  /*16c0*/  @P1 BRA `(.L_x_20) ;  /* 0x0000000000081947 */ /* 0x004fea0003800000 */
[----:B------:R-:W2:Y:S02]  /*16d0*/  SYNCS.PHASECHK.TRANS64.TRYWAIT P1, [R3+URZ], R2 ;  /* 0x00000002030075a7 */ /* 0x000ea4000802017f */
[----:B--2---:R-:W-:Y:S05]  /*16e0*/  @!P1 BRA `(.L_x_21) ;  /* 0x0000016c00cc9947 */ /* 0x004fea0003800000 */
.L_x_20:
[----:B------:R-:W-:-:S04]  /*16f0*/  UISETP.LT.AND UP0, UPT, UR44, 0x1, UPT ;  /* 0x000000012c00788c */ /* 0x000fc8000bf01270 */
[----:B------:R-:W-:-:S06]  /*1700*/  USEL UR4, UR44, 0x1, UP0 ;  /* 0x000000012c047887 */ /* 0x000fcc0008000000 */
[----:B-12---:R-:W-:Y:S01]  /*1710*/  MOV R2, UR4 ;  /* 0x0000000400027c02 */ /* 0x006fe20008000f00 */
[----:B------:R-:W-:Y:S05]  /*1720*/  WARPSYNC.ALL ;  /* 0x0000000000007948 */ /* 0x000fea0003800000 */
[----:B------:R-:W-:-:S04]  /*1730*/  IADD3 R2, -R2, UR44, RZ ;  /* 0x0000002c02027c10 */ /* 0x000fc8000fffe1ff */
[----:B------:R-:W-:Y:S02]  /*1740*/  ISETP.GE.AND P1, PT, R2, 0x1, PT ;  /* 0x000000010200780c */ /* 0x000fe40003f26270 */
[----:B------:R-:W-:Y:S01]  /*1750*/  R2UR UR4, R0 ;  /* 0x00000000000472ca */ /* 0x000fe200000e0000 */
[----:B------:R-:W-:Y:S01]  /*1760*/  ULEA UR5, UR39, UR45, 0xb ;  /* 0x0000002d27057291 */ /* 0x000fe2000f8e583f */
[----:B------:R-:W-:Y:S01]  /*1770*/  WARPGROUP.ARRIVE ;  /* 0x00000000000079c5 */ /* 0x000fe20000000000 */
[----:B------:R-:W-:Y:S01]  /*1780*/  UMOV UR9, 0x40000040 ;  /* 0x4000004000097882 */ /* 0x000fe20000000000 */
[----:B------:R-:W-:Y:S01]  /*1790*/  UMOV UR11, 0x40000040 ;  /* 0x40000040000b7882 */ /* 0x000fe20000000000 */
[----:B------:R-:W-:Y:S03]  /*17a0*/  STL [R1+0x2cc], R19 ;  /* 0x0002cc1301007387 */ /* 0x000fe60000100800 */
[----:B------:R-:W-:Y:S01]  /*17b0*/  UMOV UR8, UR5 ;  /* 0x0000000500087c82 */ /* 0x000fe20008000000 */
[----:B-----5:R-:W-:Y:S04]  /*17c0*/  STL [R1+0x2c8], R18 ;  /* 0x0002c81201007387 */ /* 0x020fe80000100800 */
[----:B------:R-:W-:Y:S01]  /*17d0*/  UIADD3 UR4, UR4, 0x18100, URZ ;  /* 0x0001810004047890 */ /* 0x000fe2000fffe03f */
[----:B------:R1:W-:Y:S03]  /*17e0*/  STL [R1+0x2c4], R17 ;  /* 0x0002c41101007387 */ /* 0x0003e60000100800 */
[----:B------:R-:W-:Y:S01]  /*17f0*/  USHF.R.U32.HI UR4, URZ, 0x4, UR4 ;  /* 0x000000043f047899 */ /* 0x000fe20008011604 */
[----:B------:R-:W-:Y:S03]  /*1800*/  STL [R1+0x2c0], R16 ;  /* 0x0002c01001007387 */ /* 0x000fe60000100800 */
[----:B------:R-:W-:Y:S01]  /*1810*/  ULOP3.LUT UR4, UR4, 0x3fff, URZ, 0xc0, !UPT ;  /* 0x00003fff04047892 */ /* 0x000fe2000f8ec03f */
[----:B------:R2:W-:Y:S03]  /*1820*/  STL [R1+0x2bc], R2 ;  /* 0x0002bc0201007387 */ /* 0x0005e60000100800 */
[----:B------:R-:W-:Y:S01]  /*1830*/  ULOP3.LUT UR4, UR4, 0x10000, URZ, 0xfc, !UPT ;  /* 0x0001000004047892 */ /* 0x000fe2000f8efc3f */
[----:B------:R3:W-:Y:S03]  /*1840*/  STL [R1+0x2d0], R0 ;  /* 0x0002d00001007387 */ /* 0x0007e60000100800 */
[----:B------:R-:W-:-:S07]  /*1850*/  ULEA UR6, UR39, UR4, 0xb ;  /* 0x0000000427067291 */ /* 0x000fce000f8e583f */
[----:B------:R-:W-:Y:S02]  /*1860*/  UMOV UR10, UR6 ;  /* 0x00000006000a7c82 */ /* 0x000fe40008000000 */
[----:B------:R-:W-:Y:S01]  /*1870*/  IGMMA.64x256x32.S8.S8 R24, gdesc[UR8], RZ, !UPT, gsb0 ;  /* 0x06600000081879f1 */ /* 0x000fe2000c0410ff */
[----:B------:R-:W-:Y:S01]  /*1880*/  UIADD3 UR8, UR5, 0x400, URZ ;  /* 0x0000040005087890 */ /* 0x000fe2000fffe03f */
[----:B------:R-:W-:Y:S01]  /*1890*/  UMOV UR9, 0x40000040 ;  /* 0x4000004000097882 */ /* 0x000fe20000000000 */
[----:B------:R-:W-:Y:S02]  /*18a0*/  WARPGROUP.DEPBAR.LE gsb0, 0x0 ;  /* 0x00008000000079c5 */ /* 0x000fe40000010000 */
[----:B------:R-:W-:Y:S01]  /*18b0*/  STL.64 [R1], R24 ;  /* 0x0000001801007387 */ /* 0x000fe20000100a00 */
[----:B------:R-:W-:Y:S01]  /*18c0*/  IMAD.MOV.U32 R235, RZ, RZ, R46 ;  /* 0x000000ffffeb7224 */ /* 0x000fe200078e002e */
[----:B------:R-:W-:Y:S01]  /*18d0*/  MOV R233, R48 ;  /* 0x0000003000e97202 */ /* 0x000fe20000000f00 */
[----:B------:R-:W-:Y:S01]  /*18e0*/  IMAD.MOV.U32 R234, RZ, RZ, R47 ;  /* 0x000000ffffea7224 */ /* 0x000fe200078e002f */
[----:B------:R-:W-:Y:S01]  /*18f0*/  STL.64 [R1+0x8], R26 ;  /* 0x0000081a01007387 */ /* 0x000fe20000100a00 */
        /* <DEDUP_REMOVED lines=73> */
[----:B-1----:R-:W-:Y:S01]  /*1d90*/  MOV R17, R135 ;  /* 0x0000008700117202 */ /* 0x002fe20000000f00 */
        /* <DEDUP_REMOVED lines=9> */
[----:B--2---:R-:W-:Y:S01]  /*1e30*/  MOV R2, R150 ;  /* 0x0000009600027202 */ /* 0x004fe20000000f00 */
[----:B------:R-:W-:Y:S01]  /*1e40*/  IMAD.MOV.U32 R196, RZ, RZ, R112 ;  /* 0x000000ffffc47224 */ /* 0x000fe200078e0070 */
[----:B------:R1:W-:Y:S01]  /*1e50*/  STL.64 [R1+0x50], R44 ;  /* 0x0000502c01007387 */ /* 0x0003e20000100a00 */
[----:B------:R-:W-:-:S02]  /*1e60*/  IMAD.MOV.U32 R197, RZ, RZ, R113 ;  /* 0x000000ffffc57224 */ /* 0x000fc400078e0071 */
[----:B------:R-:W-:Y:S01]  /*1e70*/  IMAD.MOV.U32 R199, RZ, RZ, R115 ;  /* 0x000000ffffc77224 */ /* 0x000fe200078e0073 */
[----:B------:R-:W-:Y:S01]  /*1e80*/  STL [R1+0x588], R155 ;  /* 0x0005889b01007387 */ /* 0x000fe20000100800 */
[----:B------:R-:W-:Y:S02]  /*1e90*/  IMAD.MOV.U32 R200, RZ, RZ, R116 ;  /* 0x000000ffffc87224 */ /* 0x000fe400078e0074 */
[----:B------:R-:W-:Y:S02]  /*1ea0*/  IMAD.MOV.U32 R202, RZ, RZ, R118 ;  /* 0x000000ffffca7224 */ /* 0x000fe400078e0076 */
[----:B------:R-:W-:Y:S02]  /*1eb0*/  IMAD.MOV.U32 R203, RZ, RZ, R119 ;  /* 0x000000ffffcb7224 */ /* 0x000fe400078e0077 */
[----:B------:R-:W-:Y:S02]  /*1ec0*/  IMAD.MOV.U32 R205, RZ, RZ, R121 ;  /* 0x000000ffffcd7224 */ /* 0x000fe400078e0079 */
[----:B------:R-:W-:-:S02]  /*1ed0*/  IMAD.MOV.U32 R206, RZ, RZ, R122 ;  /* 0x000000ffffce7224 */ /* 0x000fc400078e007a */
[----:B------:R-:W-:Y:S02]  /*1ee0*/  IMAD.MOV.U32 R208, RZ, RZ, R124 ;  /* 0x000000ffffd07224 */ /* 0x000fe400078e007c */
        /* <DEDUP_REMOVED lines=13> */
[----:B0-----:R-:W-:Y:S02]  /*1fc0*/  IMAD.MOV.U32 R7, RZ, RZ, R145 ;  /* 0x000000ffff077224 */ /* 0x001fe400078e0091 */
[----:B------:R-:W-:Y:S02]  /*1fd0*/  IMAD.MOV.U32 R6, RZ, RZ, R146 ;  /* 0x000000ffff067224 */ /* 0x000fe400078e0092 */
[----:B------:R-:W-:Y:S02]  /*1fe0*/  IMAD.MOV.U32 R4, RZ, RZ, R148 ;  /* 0x000000ffff047224 */ /* 0x000fe400078e0094 */
[----:B------:R-:W-:-:S02]  /*1ff0*/  IMAD.MOV.U32 R3, RZ, RZ, R149 ;  /* 0x000000ffff037224 */ /* 0x000fc400078e0095 */
[----:B---3--:R-:W-:Y:S02]  /*2000*/  IMAD.MOV.U32 R0, RZ, RZ, R151 ;  /* 0x000000ffff007224 */ /* 0x008fe400078e0097 */
[----:B-1----:R-:W-:-:S06]  /*2010*/  WARPGROUP.ARRIVE ;  /* 0x00000000000079c5 */ /* 0x002fcc0000000000 */
[----:B------:R-:W-:Y:S03]  /*2020*/  IGMMA.64x256x32.S8.S8 R24, gdesc[UR8], RZ, !UPT, gsb0 ;  /* 0x06600000081879f1 */ /* 0x000fe6000c0410ff */
[----:B------:R-:W-:Y:S02]  /*2030*/  WARPGROUP.DEPBAR.LE gsb0, 0x0 ;  /* 0x00008000000079c5 */ /* 0x000fe40000010000 */
[----:B------:R-:W-:Y:S04]  /*2040*/  STL.64 [R1+0x580], R150 ;  /* 0x0005809601007387 */ /* 0x000fe80000100a00 */
        /* <DEDUP_REMOVED lines=20> */
[----:B------:R0:W-:Y:S04]  /*2190*/  STL.64 [R1+0x4d8], R108 ;  /* 0x0004d86c01007387 */ /* 0x0001e80000100a00 */
[----:B0-----:R-:W2:Y:S04]  /*21a0*/  LDL.LU R108, [R1] ;  /* 0x00000000016c7983 */ /* 0x001ea80000300800 */
[----:B------:R-:W2:Y:S04]  /*21b0*/  LDL.LU R109, [R1+0x4] ;  /* 0x00000400016d7983 */ /* 0x000ea80000300800 */
        /* <DEDUP_REMOVED lines=19> */
[----:B------:R-:W2:Y:S01]  /*22f0*/  LDL.LU R129, [R1+0x54] ;  /* 0x0000540001817983 */ /* 0x000ea20000300800 */
        /* <DEDUP_REMOVED lines=31> */
[----:B------:R-:W-:Y:S01]  /*24f0*/  UIADD3 UR8, UR5, 0x2, URZ ;  /* 0x0000000205087890 */ /* 0x000fe2000fffe03f */
[----:B------:R-:W-:Y:S01]  /*2500*/  IMAD.MOV.U32 R214, RZ, RZ, R22 ;  /* 0x000000ffffd67224 */ /* 0x000fe200078e0016 */
[----:B------:R-:W-:Y:S01]  /*2510*/  UIADD3 UR10, UR6, 0x2, URZ ;  /* 0x00000002060a7890 */ /* 0x000fe2000fffe03f */
[----:B------:R-:W-:Y:S01]  /*2520*/  IMAD.MOV.U32 R216, RZ, RZ, R20 ;  /* 0x000000ffffd87224 */ /* 0x000fe200078e0014 */
[----:B------:R-:W-:Y:S01]  /*2530*/  UMOV UR9, 0x40000040 ;  /* 0x4000004000097882 */ /* 0x000fe20000000000 */
[----:B------:R-:W-:Y:S01]  /*2540*/  IMAD.MOV.U32 R217, RZ, RZ, R19 ;  /* 0x000000ffffd97224 */ /* 0x000fe200078e0013 */
[----:B------:R-:W-:Y:S01]  /*2550*/  UMOV UR11, 0x40000040 ;  /* 0x40000040000b7882 */ /* 0x000fe20000000000 */
        /* <DEDUP_REMOVED lines=11> */
[----:B------:R-:W-:-:S06]  /*2610*/  IMAD.MOV.U32 R235, RZ, RZ, R0 ;  /* 0x000000ffffeb7224 */ /* 0x000fcc00078e0000 */
[----:B--2---:R-:W-:-:S06]  /*2620*/  WARPGROUP.ARRIVE ;  /* 0x00000000000079c5 */ /* 0x004fcc0000000000 */
[----:B------:R-:W-:Y:S03]  /*2630*/  IGMMA.64x256x32.S8.S8 R108, gdesc[UR8], R108, gsb0 ;  /* 0x06600000086c79f1 */ /* 0x000fe6000804106c */
[----:B------:R-:W-:Y:S02]  /*2640*/  WARPGROUP.DEPBAR.LE gsb0, 0x0 ;  /* 0x00008000000079c5 */ /* 0x000fe40000010000 */
[----:B------:R-:W-:Y:S04]  /*2650*/  STL.64 [R1], R108 ;  /* 0x0000006c01007387 */ /* 0x000fe80000100a00 */
        /* <DEDUP_REMOVED lines=63> */
[----:B0-----:R-:W2:Y:S04]  /*2a50*/  LDL.LU R155, [R1+0x588] ;  /* 0x00058800019b7983 */ /* 0x001ea80000300800 */
[----:B------:R-:W3:Y:S04]  /*2a60*/  LDL.LU.64 R150, [R1+0x580] ;  /* 0x0005800001967983 */ /* 0x000ee80000300a00 */
        /* <DEDUP_REMOVED lines=20> */
[----:B------:R-:W3:Y:S01]  /*2bb0*/  LDL.LU.64 R108, [R1+0x4d8] ;  /* 0x0004d800016c7983 */ /* 0x000ee20000300a00 */
[----:B------:R-:W-:Y:S01]  /*2bc0*/  UIADD3 UR8, UR5, 0x402, URZ ;  /* 0x0000040205087890 */ /* 0x000fe2000fffe03f */
[----:B------:R-:W-:Y:S01]  /*2bd0*/  UMOV UR9, 0x40000040 ;  /* 0x4000004000097882 */ /* 0x000fe20000000000 */
[----:B---3--:R-:W-:-:S07]  /*2be0*/  WARPGROUP.ARRIVE ;  /* 0x00000000000079c5 */ /* 0x008fce0000000000 */
[----:B------:R-:W-:Y:S03]  /*2bf0*/  IGMMA.64x256x32.S8.S8 R24, gdesc[UR8], R24, gsb0 ;  /* 0x06600000081879f1 */ /* 0x000fe60008041018 */
        /* <DEDUP_REMOVED lines=65> */
[----:B0-----:R-:W3:Y:S04]  /*3010*/  LDL.LU.64 R24, [R1] ;  /* 0x0000000001187983 */ /* 0x001ee80000300a00 */
        /* <DEDUP_REMOVED lines=63> */
[----:B------:R-:W-:-:S02]  /*3410*/  UIADD3 UR8, UR5, 0x4, URZ ;  /* 0x0000000405087890 */ /* 0x000fc4000fffe03f */
[----:B------:R-:W-:Y:S01]  /*3420*/  UIADD3 UR10, UR6, 0x4, URZ ;  /* 0x00000004060a7890 */ /* 0x000fe2000fffe03f */
[----:B------:R-:W-:Y:S01]  /*3430*/  UMOV UR9, 0x40000040 ;  /* 0x4000004000097882 */ /* 0x000fe20000000000 */
[----:B------:R-:W-:Y:S01]  /*3440*/  UMOV UR11, 0x40000040 ;  /* 0x40000040000b7882 */ /* 0x000fe20000000000 */
[----:B---3--:R-:W-:-:S06]  /*3450*/  WARPGROUP.ARRIVE ;  /* 0x00000000000079c5 */ /* 0x008fcc0000000000 */
[----:B------:R-:W-:Y:S03]  /*3460*/  IGMMA.64x256x32.S8.S8 R24, gdesc[UR8], R24, gsb0 ;  /* 0x06600000081879f1 */ /* 0x000fe60008041018 */
[----:B------:R-:W-:Y:S02]  /*3470*/  WARPGROUP.DEPBAR.LE gsb0, 0x0 ;  /* 0x00008000000079c5 */ /* 0x000fe40000010000 */
[----:B------:R-:W-:Y:S01]  /*3480*/  STL.64 [R1], R24 ;  /* 0x0000001801007387 */ /* 0x000fe20000100a00 */
[----:B------:R-:W-:Y:S01]  /*3490*/  IMAD.MOV.U32 R4, RZ, RZ, R150 ;  /* 0x000000ffff047224 */ /* 0x000fe200078e0096 */
[----:B------:R-:W-:Y:S01]  /*34a0*/  MOV R3, R151 ;  /* 0x0000009700037202 */ /* 0x000fe20000000f00 */
[----:B------:R-:W-:Y:S01]  /*34b0*/  IMAD.MOV.U32 R5, RZ, RZ, R149 ;  /* 0x000000ffff057224 */ /* 0x000fe200078e0095 */
[----:B------:R-:W-:Y:S01]  /*34c0*/  STL.64 [R1+0x8], R26 ;  /* 0x0000081a01007387 */ /* 0x000fe20000100a00 */
[----:B------:R-:W-:Y:S01]  /*34d0*/  MOV R6, R148 ;  /* 0x0000009400067202 */ /* 0x000fe20000000f00 */
[----:B------:R-:W-:Y:S01]  /*34e0*/  IMAD.MOV.U32 R8, RZ, RZ, R146 ;  /* 0x000000ffff087224 */ /* 0x000fe200078e0092 */
[----:B------:R-:W-:Y:S01]  /*34f0*/  MOV R9, R145 ;  /* 0x0000009100097202 */ /* 0x000fe20000000f00 */
        /* <DEDUP_REMOVED lines=32> */
[----:B------:R0:W-:Y:S01]  /*3700*/  STL.64 [R1+0x50], R44 ;  /* 0x0000502c01007387 */ /* 0x0001e20000100a00 */
[----:B------:R-:W-:Y:S01]  /*3710*/  IMAD.MOV.U32 R207, RZ, RZ, R123 ;  /* 0x000000ffffcf7224 */ /* 0x000fe200078e007b */
[----:B------:R-:W-:Y:S01]  /*3720*/  MOV R202, R118 ;  /* 0x0000007600ca7202 */ /* 0x000fe20000000f00 */
[----:B------:R-:W-:Y:S01]  /*3730*/  IMAD.MOV.U32 R204, RZ, RZ, R120 ;  /* 0x000000ffffcc7224 */ /* 0x000fe200078e0078 */
[----:B------:R-:W3:Y:S01]  /*3740*/  LDL.LU.64 R150, [R1+0x4d0] ;  /* 0x0004d00001967983 */ /* 0x000ee20000300a00 */
        /* <DEDUP_REMOVED lines=96> */
[----:B------:R-:W-:-:S03]  /*3d50*/  IMAD.MOV.U32 R19, RZ, RZ, R47 ;  /* 0x000000ffff137224 */ /* 0x000fc600078e002f */
        /* <DEDUP_REMOVED lines=28> */
[----:B0-----:R-:W3:Y:S04]  /*3f20*/  LDL.LU.64 R44, [R1+0x328] ;  /* 0x00032800012c7983 */ /* 0x001ee80000300a00 */
        /* <DEDUP_REMOVED lines=11> */
[----:B------:R-:W-:-:S02]  /*3fe0*/  UMOV UR9, 0x40000040 ;  /* 0x4000004000097882 */ /* 0x000fc40000000000 */
[----:B--2---:R-:W-:Y:S01]  /*3ff0*/  STL [R1+0x2b8], R155 ;  /* 0x0002b89b01007387 */ /* 0x004fe20000100800 */
[----:B---3--:R-:W-:-:S06]  /*4000*/  WARPGROUP.ARRIVE ;  /* 0x00000000000079c5 */ /* 0x008fcc0000000000 */
        /* <DEDUP_REMOVED lines=80> */
[----:B------:R-:W-:Y:S01]  /*4510*/  IMAD.MOV.U32 R221, RZ, RZ, R21 ;  /* 0x000000ffffdd7224 */ /* 0x000fe200078e0015 */
[----:B------:R0:W5:Y:S01]  /*4520*/  LDL.LU R0, [R1+0x2d0] ;  /* 0x0002d00001007983 */ /* 0x0001620000300800 */
[----:B------:R-:W-:-:S02]  /*4530*/  IMAD.MOV.U32 R223, RZ, RZ, R15 ;  /* 0x000000ffffdf7224 */ /* 0x000fc400078e000f */
[----:B------:R-:W-:Y:S01]  /*4540*/  IMAD.MOV.U32 R224, RZ, RZ, R14 ;  /* 0x000000ffffe07224 */ /* 0x000fe200078e000e */
[----:B------:R0:W5:Y:S01]  /*4550*/  LDL.LU R19, [R1+0x2cc] ;  /* 0x0002cc0001137983 */ /* 0x0001620000300800 */
[----:B------:R-:W-:Y:S02]  /*4560*/  IMAD.MOV.U32 R226, RZ, RZ, R12 ;  /* 0x000000ffffe27224 */ /* 0x000fe400078e000c */
[----:B------:R-:W-:Y:S01]  /*4570*/  IMAD.MOV.U32 R227, RZ, RZ, R11 ;  /* 0x000000ffffe37224 */ /* 0x000fe200078e000b */
[----:B------:R0:W5:Y:S01]  /*4580*/  LDL.LU R18, [R1+0x2c8] ;  /* 0x0002c80001127983 */ /* 0x0001620000300800 */
[----:B------:R-:W-:Y:S02]  /*4590*/  IMAD.MOV.U32 R229, RZ, RZ, R9 ;  /* 0x000000ffffe57224 */ /* 0x000fe400078e0009 */
[----:B------:R-:W-:Y:S01]  /*45a0*/  IMAD.MOV.U32 R230, RZ, RZ, R8 ;  /* 0x000000ffffe67224 */ /* 0x000fe200078e0008 */
[----:B------:R0:W5:Y:S01]  /*45b0*/  LDL.LU R17, [R1+0x2c4] ;  /* 0x0002c40001117983 */ /* 0x0001620000300800 */
[----:B------:R-:W-:-:S02]  /*45c0*/  IMAD.MOV.U32 R232, RZ, RZ, R6 ;  /* 0x000000ffffe87224 */ /* 0x000fc400078e0006 */
[----:B------:R-:W-:Y:S01]  /*45d0*/  IMAD.MOV.U32 R233, RZ, RZ, R5 ;  /* 0x000000ffffe97224 */ /* 0x000fe200078e0005 */
[----:B------:R0:W5:Y:S01]  /*45e0*/  LDL.LU R16, [R1+0x2c0] ;  /* 0x0002c00001107983 */ /* 0x0001620000300800 */
[----:B------:R-:W-:-:S03]  /*45f0*/  IMAD.MOV.U32 R235, RZ, RZ, R3 ;  /* 0x000000ffffeb7224 */ /* 0x000fc600078e0003 */
[----:B------:R0:W5:Y:S03]  /*4600*/  LDL.LU R2, [R1+0x2bc] ;  /* 0x0002bc0001027983 */ /* 0x0001660000300800 */
        /* <DEDUP_REMOVED lines=67> */
[----:B-1----:R0:W5:Y:S04]  /*4a40*/  LDL.LU R155, [R1+0x2b8] ;  /* 0x0002b800019b7983 */ /* 0x0021680000300800 */
[----:B------:R-:W2:Y:S04]  /*4a50*/  LDL.LU.64 R150, [R1+0x2b0] ;  /* 0x0002b00001967983 */ /* 0x000ea80000300a00 */
        /* <DEDUP_REMOVED lines=20> */
[----:B------:R-:W2:Y:S01]  /*4ba0*/  LDL.LU.64 R108, [R1+0x208] ;  /* 0x00020800016c7983 */ /* 0x000ea20000300a00 */
[----:B------:R-:W-:Y:S01]  /*4bb0*/  UIADD3 UR8, UR5, 0x406, URZ ;  /* 0x0000040605087890 */ /* 0x000fe2000fffe03f */
[----:B------:R-:W-:Y:S01]  /*4bc0*/  UMOV UR9, 0x40000040 ;  /* 0x4000004000097882 */ /* 0x000fe20000000000 */
[----:B--2---:R-:W-:-:S07]  /*4bd0*/  WARPGROUP.ARRIVE ;  /* 0x00000000000079c5 */ /* 0x004fce0000000000 */
[----:B------:R-:W-:Y:S03]  /*4be0*/  IGMMA.64x256x32.S8.S8 R24, gdesc[UR8], R24, gsb0 ;  /* 0x06600000081879f1 */ /* 0x000fe60008041018 */
[----:B------:R-:W-:Y:S02]  /*4bf0*/  WARPGROUP.DEPBAR.LE gsb0, 0x0 ;  /* 0x00008000000079c5 */ /* 0x000fe40000010000 */
[----:B0-----:R-:W-:Y:S05]  /*4c00*/  @!P1 BRA `(.L_x_22) ;  /* 0x0000004000d49947 */ /* 0x001fea0003800000 */
[----:B------:R-:W-:Y:S01]  /*4c10*/  UIADD3 UR6, UR39, 0x1, URZ ;  /* 0x0000000127067890 */ /* 0x000fe2000fffe03f */
[----:B-----5:R-:W-:Y:S01]  /*4c20*/  R2UR UR5, R2 ;  /* 0x00000000020572ca */ /* 0x020fe200000e0000 */
[----:B------:R-:W-:Y:S02]  /*4c30*/  UMOV UR12, UR39 ;  /* 0x00000027000c7c82 */ /* 0x000fe40008000000 */
[----:B------:R-:W-:-:S04]  /*4c40*/  UISETP.NE.AND UP0, UPT, UR6, 0x3, UPT ;  /* 0x000000030600788c */ /* 0x000fc8000bf05270 */
[----:B------:R-:W-:Y:S02]  /*4c50*/  USEL UR7, URZ, 0x1, UP0 ;  /* 0x000000013f077887 */ /* 0x000fe40008000000 */
[----:B------:R-:W-:Y:S02]  /*4c60*/  USEL UR6, UR6, URZ, UP0 ;  /* 0x0000003f06067287 */ /* 0x000fe40008000000 */
[----:B------:R-:W-:-:S12]  /*4c70*/  ULOP3.LUT UR7, UR38, UR7, URZ, 0x3c, !UPT ;  /* 0x0000000726077292 */ /* 0x000fd8000f8e3c3f */
.L_x_29:
[----:B------:R-:W-:Y:S05]  /*4c80*/  @!P0 BRA `(.L_x_23) ;  /* 0x0000000000048947 */ /* 0x000fea0003800000 */
[----:B------:R-:W-:Y:S01]  /*4c90*/  BPT.TRAP 0x1 ;  /* 0x000000040000795c */ /* 0x000fe20000300000 */
.L_x_23:
[----:B------:R-:W0:Y:S01]  /*4ca0*/  S2UR UR9, SR_CgaCtaId ;  /* 0x00000000000979c3 */ /* 0x000e220000008800 */
[----:B------:R-:W-:Y:S01]  /*4cb0*/  UMOV UR8, 0x400 ;  /* 0x0000040000087882 */ /* 0x000fe20000000000 */
[----:B------:R-:W-:Y:S01]  /*4cc0*/  IMAD.U32 R2, RZ, RZ, UR6 ;  /* 0x00000006ff027e24 */ /* 0x000fe2000f8e00ff */
[----:B------:R-:W-:-:S04]  /*4cd0*/  MOV R3, UR7 ;  /* 0x0000000700037c02 */ /* 0x000fc80008000f00 */
[----:B------:R-:W-:Y:S01]  /*4ce0*/  SHF.L.U32 R3, R3, 0x1f, RZ ;  /* 0x0000001f03037819 */ /* 0x000fe200000006ff */
[----:B0-----:R-:W-:-:S06]  /*4cf0*/  ULEA UR8, UR9, UR8, 0x18 ;  /* 0x0000000809087291 */ /* 0x001fcc000f8ec03f */
[----:B------:R-:W-:-:S04]  /*4d00*/  IMAD.U32 R0, RZ, RZ, UR8 ;  /* 0x00000008ff007e24 */ /* 0x000fc8000f8e00ff */
[----:B------:R-:W-:-:S04]  /*4d10*/  IMAD R2, R2, 0x8, R0 ;  /* 0x0000000802027824 */ /* 0x000fc800078e0200 */
[----:B------:R0:W1:Y:S01]  /*4d20*/  SYNCS.PHASECHK.TRANS64.TRYWAIT P1, [R2+URZ], R3 ;  /* 0x00000003020075a7 */ /* 0x000062000802017f */
[----:B------:R-:W-:Y:S05]  /*4d30*/  @!P0 BRA `(.L_x_24) ;  /* 0x0000000000048947 */ /* 0x000fea0003800000 */
[----:B------:R-:W-:Y:S01]  /*4d40*/  BPT.TRAP 0x1 ;  /* 0x000000040000795c */ /* 0x000fe20000300000 */
.L_x_24:
[----:B-1----:R-:W-:Y:S05]  /*4d50*/  @P1 BRA `(.L_x_25) ;  /* 0x0000000000081947 */ /* 0x002fea0003800000 */
[----:B------:R-:W1:Y:S02]  /*4d60*/  SYNCS.PHASECHK.TRANS64.TRYWAIT P1, [R2+URZ], R3 ;  /* 0x00000003020075a7 */ /* 0x000e64000802017f */
[----:B-1----:R-:W-:Y:S05]  /*4d70*/  @!P1 BRA `(.L_x_26) ;  /* 0x00000138003c9947 */ /* 0x002fea0003800000 */
.L_x_25:
        /* <DEDUP_REMOVED lines=64> */
[----:B--2---:R-:W2:Y:S04]  /*5180*/  LDL.LU.64 R24, [R1] ;  /* 0x0000000001187983 */ /* 0x004ea80000300a00 */
        /* <DEDUP_REMOVED lines=63> */
[----:B------:R-:W-:-:S02]  /*5580*/  ULEA UR13, UR6, UR45, 0xb ;  /* 0x0000002d060d7291 */ /* 0x000fc4000f8e583f */
[----:B------:R-:W-:Y:S01]  /*5590*/  ULEA UR14, UR6, UR4, 0xb ;  /* 0x00000004060e7291 */ /* 0x000fe2000f8e583f */
[----:B------:R-:W-:Y:S01]  /*55a0*/  STL [R1+0x2cc], R19 ;  /* 0x0002cc1301007387 */ /* 0x000fe20000100800 */
[----:B------:R-:W-:Y:S01]  /*55b0*/  UMOV UR9, 0x40000040 ;  /* 0x4000004000097882 */ /* 0x000fe20000000000 */
[----:B------:R-:W-:Y:S02]  /*55c0*/  UMOV UR11, 0x40000040 ;  /* 0x40000040000b7882 */ /* 0x000fe40000000000 */
[----:B------:R-:W-:Y:S01]  /*55d0*/  UMOV UR8, UR13 ;  /* 0x0000000d00087c82 */ /* 0x000fe20008000000 */
[----:B------:R-:W-:Y:S01]  /*55e0*/  STL [R1+0x2c8], R18 ;  /* 0x0002c81201007387 */ /* 0x000fe20000100800 */
[----:B------:R-:W-:-:S03]  /*55f0*/  UMOV UR10, UR14 ;  /* 0x0000000e000a7c82 */ /* 0x000fc60008000000 */
[----:B------:R-:W-:Y:S04]  /*5600*/  STL [R1+0x2c4], R17 ;  /* 0x0002c41101007387 */ /* 0x000fe80000100800 */
[----:B------:R-:W-:Y:S04]  /*5610*/  STL [R1+0x2c0], R16 ;  /* 0x0002c01001007387 */ /* 0x000fe80000100800 */
[----:B------:R3:W-:Y:S01]  /*5620*/  STL [R1+0x2bc], R0 ;  /* 0x0002bc0001007387 */ /* 0x0007e20000100800 */
[----:B--2---:R-:W-:-:S06]  /*5630*/  WARPGROUP.ARRIVE ;  /* 0x00000000000079c5 */ /* 0x004fcc0000000000 */
[----:B------:R-:W-:Y:S03]  /*5640*/  IGMMA.64x256x32.S8.S8 R24, gdesc[UR8], R24, gsb0 ;  /* 0x06600000081879f1 */ /* 0x000fe60008041018 */
[----:B------:R-:W-:Y:S02]  /*5650*/  WARPGROUP.DEPBAR.LE gsb0, 0x0 ;  /* 0x00008000000079c5 */ /* 0x000fe40000010000 */
[----:B------:R-:W-:Y:S01]  /*5660*/  STL.64 [R1], R24 ;  /* 0x0000001801007387 */ /* 0x000fe20000100a00 */
[----:B01----:R-:W-:Y:S01]  /*5670*/  IMAD.MOV.U32 R2, RZ, RZ, R150 ;  /* 0x000000ffff027224 */ /* 0x003fe200078e0096 */
[----:B---3--:R-:W-:Y:S01]  /*5680*/  MOV R0, R151 ;  /* 0x0000009700007202 */ /* 0x008fe20000000f00 */
        /* <DEDUP_REMOVED lines=41> */
[----:B------:R-:W2:Y:S01]  /*5920*/  LDL.LU.64 R150, [R1+0x780] ;  /* 0x0007800001967983 */ /* 0x000ea20000300a00 */
        /* <DEDUP_REMOVED lines=96> */
[----:B------:R-:W-:-:S03]  /*5f30*/  IMAD.MOV.U32 R234, RZ, RZ, R47 ;  /* 0x000000ffffea7224 */ /* 0x000fc600078e002f */
        /* <DEDUP_REMOVED lines=28> */
[----:B0-----:R-:W2:Y:S04]  /*6100*/  LDL.LU.64 R44, [R1+0x5d8] ;  /* 0x0005d800012c7983 */ /* 0x001ea80000300a00 */
        /* <DEDUP_REMOVED lines=11> */
[----:B------:R-:W-:-:S02]  /*61c0*/  UMOV UR9, 0x40000040 ;  /* 0x4000004000097882 */ /* 0x000fc40000000000 */
[----:B------:R-:W-:Y:S01]  /*61d0*/  STL [R1+0x580], R155 ;  /* 0x0005809b01007387 */ /* 0x000fe20000100800 */
[----:B--2---:R-:W-:-:S06]  /*61e0*/  WARPGROUP.ARRIVE ;  /* 0x00000000000079c5 */ /* 0x004fcc0000000000 */
        /* <DEDUP_REMOVED lines=74> */
[----:B------:R-:W-:-:S02]  /*6690*/  IMAD.MOV.U32 R151, RZ, RZ, R214 ;  /* 0x000000ffff977224 */ /* 0x000fc400078e00d6 */
[----:B------:R-:W-:Y:S01]  /*66a0*/  IMAD.MOV.U32 R155, RZ, RZ, R213 ;  /* 0x000000ffff9b7224 */ /* 0x000fe200078e00d5 */
[----:B------:R-:W-:Y:S01]  /*66b0*/  MOV R213, R23 ;  /* 0x0000001700d57202 */ /* 0x000fe20000000f00 */
        /* <DEDUP_REMOVED lines=14> */
[----:B------:R-:W-:Y:S01]  /*67a0*/  IMAD.MOV.U32 R235, RZ, RZ, R0 ;  /* 0x000000ffffeb7224 */ /* 0x000fe200078e0000 */
[----:B------:R-:W-:Y:S02]  /*67b0*/  UIADD3 UR8, UR13, 0x2, URZ ;  /* 0x000000020d087890 */ /* 0x000fe4000fffe03f */
[----:B------:R-:W-:Y:S01]  /*67c0*/  UIADD3 UR10, UR14, 0x2, URZ ;  /* 0x000000020e0a7890 */ /* 0x000fe2000fffe03f */
[----:B------:R-:W-:Y:S01]  /*67d0*/  UMOV UR9, 0x40000040 ;  /* 0x4000004000097882 */ /* 0x000fe20000000000 */
[----:B------:R-:W-:Y:S01]  /*67e0*/  UMOV UR11, 0x40000040 ;  /* 0x40000040000b7882 */ /* 0x000fe20000000000 */
        /* <DEDUP_REMOVED lines=236> */
[----:B------:R-:W-:Y:S01]  /*76b0*/  STL.64 [R1+0x30], R36 ;  /* 0x0000302401007387 */ /* 0x000fe20000100a00 */
[----:B------:R-:W-:-:S03]  /*76c0*/  IMAD.MOV.U32 R3, RZ, RZ, R150 ;  /* 0x000000ffff037224 */ /* 0x000fc600078e0096 */
[----:B------:R-:W-:Y:S01]  /*76d0*/  STL.64 [R1+0x38], R38 ;  /* 0x0000382601007387 */ /* 0x000fe20000100a00 */
[----:B------:R-:W-:-:S03]  /*76e0*/  IMAD.MOV.U32 R2, RZ, RZ, R151 ;  /* 0x000000ffff027224 */ /* 0x000fc600078e0097 */
[----:B------:R-:W-:Y:S01]  /*76f0*/  STL.64 [R1+0x40], R40 ;  /* 0x0000402801007387 */ /* 0x000fe20000100a00 */
[----:B------:R-:W-:Y:S01]  /*7700*/  IMAD.MOV.U32 R5, RZ, RZ, R148 ;  /* 0x000000ffff057224 */ /* 0x000fe200078e0094 */
[----:B------:R-:W-:Y:S02]  /*7710*/  MOV R4, R149 ;  /* 0x0000009500047202 */ /* 0x000fe40000000f00 */
[----:B------:R-:W-:Y:S01]  /*7720*/  STL.64 [R1+0x48], R42 ;  /* 0x0000482a01007387 */ /* 0x000fe20000100a00 */
[----:B------:R-:W-:Y:S01]  /*7730*/  MOV R7, R146 ;  /* 0x0000009200077202 */ /* 0x000fe20000000f00 */
[----:B------:R-:W-:Y:S02]  /*7740*/  IMAD.MOV.U32 R6, RZ, RZ, R147 ;  /* 0x000000ffff067224 */ /* 0x000fe400078e0093 */
[----:B------:R0:W-:Y:S01]  /*7750*/  STL.64 [R1+0x50], R44 ;  /* 0x0000502c01007387 */ /* 0x0001e20000100a00 */
[----:B------:R-:W-:-:S03]  /*7760*/  IMAD.MOV.U32 R9, RZ, RZ, R144 ;  /* 0x000000ffff097224 */ /* 0x000fc600078e0090 */
[----:B------:R-:W3:Y:S01]  /*7770*/  LDL.LU.64 R150, [R1+0x4c8] ;  /* 0x0004c80001967983 */ /* 0x000ee20000300a00 */
[----:B------:R-:W-:Y:S01]  /*7780*/  IMAD.MOV.U32 R8, RZ, RZ, R145 ;  /* 0x000000ffff087224 */ /* 0x000fe200078e0091 */
[----:B------:R-:W-:Y:S02]  /*7790*/  MOV R10, R143 ;  /* 0x0000008f000a7202 */ /* 0x000fe40000000f00 */
[----:B------:R-:W3:Y:S01]  /*77a0*/  LDL.LU.64 R148, [R1+0x4c0] ;  /* 0x0004c00001947983 */ /* 0x000ee20000300a00 */
[----:B------:R-:W-:Y:S01]  /*77b0*/  IMAD.MOV.U32 R11, RZ, RZ, R142 ;  /* 0x000000ffff0b7224 */ /* 0x000fe200078e008e */
[----:B------:R-:W-:Y:S02]  /*77c0*/  MOV R13, R140 ;  /* 0x0000008c000d7202 */ /* 0x000fe40000000f00 */
[----:B------:R-:W3:Y:S01]  /*77d0*/  LDL.LU.64 R146, [R1+0x4b8] ;  /* 0x0004b80001927983 */ /* 0x000ee20000300a00 */
[----:B------:R-:W-:-:S03]  /*77e0*/  IMAD.MOV.U32 R12, RZ, RZ, R141 ;  /* 0x000000ffff0c7224 */ /* 0x000fc600078e008d */
[----:B------:R-:W3:Y:S01]  /*77f0*/  LDL.LU.64 R144, [R1+0x4b0] ;  /* 0x0004b00001907983 */ /* 0x000ee20000300a00 */
[----:B------:R-:W-:Y:S01]  /*7800*/  IMAD.MOV.U32 R15, RZ, RZ, R138 ;  /* 0x000000ffff0f7224 */ /* 0x000fe200078e008a */
[----:B------:R-:W-:Y:S01]  /*7810*/  MOV R20, R137 ;  /* 0x0000008900147202 */ /* 0x000fe20000000f00 */
[----:B------:R-:W-:Y:S01]  /*7820*/  IMAD.MOV.U32 R14, RZ, RZ, R139 ;  /* 0x000000ffff0e7224 */ /* 0x000fe200078e008b */
        /* <DEDUP_REMOVED lines=248> */
[----:B------:R0:W5:Y:S04]  /*87b0*/  LDL.LU R17, [R1+0x2c4] ;  /* 0x0002c40001117983 */ /* 0x0001680000300800 */
[----:B------:R0:W5:Y:S04]  /*87c0*/  LDL.LU R16, [R1+0x2c0] ;  /* 0x0002c00001107983 */ /* 0x0001680000300800 */
[----:B------:R0:W5:Y:S01]  /*87d0*/  LDL.LU R0, [R1+0x2bc] ;  /* 0x0002bc0001007983 */ /* 0x0001620000300800 */
        /* <DEDUP_REMOVED lines=96> */
[----:B------:R-:W-:Y:S01]  /*8de0*/  BPT.TRAP 0x1 ;  /* 0x000000040000795c */ /* 0x000fe20000300000 */
.L_x_27:
[----:B-----5:R-:W-:Y:S01]  /*8df0*/  ISETP.NE.AND P1, PT, R19, RZ, PT ;  /* 0x000000ff1300720c */ /* 0x020fe20003f25270 */
[----:B------:R-:W-:Y:S01]  /*8e00*/  UISETP.GT.U32.AND UP0, UPT, UR40, 0x1, UPT ;  /* 0x000000012800788c */ /* 0x000fe2000bf04070 */
[----:B------:R-:W-:-:S11]  /*8e10*/  MOV R2, UR12 ;  /* 0x0000000c00027c02 */ /* 0x000fd60008000f00 */
[----:B------:R-:W-:-:S05]  /*8e20*/  @P1 IMAD R2, R2, 0x8, R0 ;  /* 0x0000000802021824 */ /* 0x000fca00078e0200 */
[----:B------:R-:W-:-:S04]  /*8e30*/  @P1 IADD3 R2, R2, 0x18, RZ ;  /* 0x0000001802021810 */ /* 0x000fc80007ffe0ff */
[----:B------:R-:W-:-:S04]  /*8e40*/  @P1 PRMT R2, R155, 0x654, R2 ;  /* 0x000006549b021816 */ /* 0x000fc80000000002 */
[----:B------:R0:W-:Y:S01]  /*8e50*/  @P1 SYNCS.ARRIVE.TRANS64.RED.A1T0 RZ, [R2+URZ], RZ ;  /* 0x000000ff02ff19a7 */ /* 0x0001e2000810043f */
[----:B------:R-:W-:-:S13]  /*8e60*/  PLOP3.LUT P1, PT, PT, PT, UP0, 0x80, 0x0 ;  /* 0x000000000000781c */ /* 0x000fda0003f2f008 */
[----:B0-----:R-:W-:Y:S05]  /*8e70*/  @P1 BRA `(.L_x_28) ;  /* 0x0000000000041947 */ /* 0x001fea0003800000 */
[----:B------:R-:W-:Y:S01]  /*8e80*/  BPT.TRAP 0x1 ;  /* 0x000000040000795c */ /* 0x000fe20000300000 */
.L_x_28:
[----:B------:R-:W-:Y:S02]  /*8e90*/  UISETP.GT.AND UP2, UPT, UR5, 0x1, UPT ;  /* 0x000000010500788c */ /* 0x000fe4000bf44270 */
[----:B------:R-:W-:Y:S02]  /*8ea0*/  UIADD3 UR6, UR6, 0x1, URZ ;  /* 0x0000000106067890 */ /* 0x000fe4000fffe03f */
[----:B------:R-:W-:Y:S02]  /*8eb0*/  UIADD3 UR12, UR12, 0x1, URZ ;  /* 0x000000010c0c7890 */ /* 0x000fe4000fffe03f */
[----:B------:R-:W-:Y:S01]  /*8ec0*/  PLOP3.LUT P1, PT, PT, PT, UP2, 0x80, 0x0 ;  /* 0x000000000000781c */ /* 0x000fe20003f2f028 */
[----:B------:R-:W-:Y:S02]  /*8ed0*/  UISETP.NE.AND UP0, UPT, UR6, 0x3, UPT ;  /* 0x000000030600788c */ /* 0x000fe4000bf05270 */
[----:B------:R-:W-:Y:S02]  /*8ee0*/  UIADD3 UR8, UR5, -0x1, URZ ;  /* 0xffffffff05087890 */ /* 0x000fe4000fffe03f */
[----:B------:R-:W-:-:S02]  /*8ef0*/  USEL UR5, URZ, 0x1, UP0 ;  /* 0x000000013f057887 */ /* 0x000fc40008000000 */
[----:B------:R-:W-:Y:S02]  /*8f00*/  UISETP.NE.AND UP1, UPT, UR12, 0x3, UPT ;  /* 0x000000030c00788c */ /* 0x000fe4000bf25270 */
[----:B------:R-:W-:Y:S02]  /*8f10*/  ULOP3.LUT UR7, UR7, UR5, URZ, 0x3c, !UPT ;  /* 0x0000000507077292 */ /* 0x000fe4000f8e3c3f */
[----:B------:R-:W-:Y:S02]  /*8f20*/  USEL UR6, UR6, URZ, UP0 ;  /* 0x0000003f06067287 */ /* 0x000fe40008000000 */
[----:B------:R-:W-:Y:S01]  /*8f30*/  USEL UR12, UR12, URZ, UP1 ;  /* 0x0000003f0c0c7287 */ /* 0x000fe20008800000 */
[----:B------:R-:W-:Y:S01]  /*8f40*/  UMOV UR5, UR8 ;  /* 0x0000000800057c82 */ /* 0x000fe20008000000 */
[----:B------:R-:W-:Y:S10]  /*8f50*/  @P1 BRA `(.L_x_29) ;  /* 0xffffffbc00481947 */ /* 0x000ff4000383ffff */
.L_x_22:
[----:B-----5:R-:W0:Y:S02]  /*8f60*/  LDC R2, c[0x0][0x28c] ;  /* 0x0000a300ff027b82 */ /* 0x020e240000000800 */
[----:B0-----:R-:W-:-:S13]  /*8f70*/  ISETP.GE.AND P1, PT, R2, 0x1, PT ;  /* 0x000000010200780c */ /* 0x001fda0003f26270 */
[----:B------:R-:W-:Y:S05]  /*8f80*/  @!P1 BRA `(.L_x_30) ;  /* 0x0000000000549947 */ /* 0x000fea0003800000 */
[----:B------:R-:W-:Y:S05]  /*8f90*/  @!P0 BRA `(.L_x_31) ;  /* 0x0000000000048947 */ /* 0x000fea0003800000 */
[----:B------:R-:W-:Y:S01]  /*8fa0*/  BPT.TRAP 0x1 ;  /* 0x000000040000795c */ /* 0x000fe20000300000 */
.L_x_31:
[----:B------:R-:W-:Y:S01]  /*8fb0*/  ISETP.NE.AND P0, PT, R19, RZ, PT ;  /* 0x000000ff1300720c */ /* 0x000fe20003f05270 */
[----:B------:R-:W-:-:S12]  /*8fc0*/  BSSY B0, `(.L_x_32) ;  /* 0x000000d000007945 */ /* 0x000fd80003800000 */
[----:B------:R-:W-:Y:S05]  /*8fd0*/  @!P0 BRA `(.L_x_33) ;  /* 0x00000000002c8947 */ /* 0x000fea0003800000 */
[----:B------:R-:W-:-:S04]  /*8fe0*/  UISETP.LT.AND UP0, UPT, UR44, 0x1, UPT ;  /* 0x000000012c00788c */ /* 0x000fc8000bf01270 */
[----:B------:R-:W-:-:S04]  /*8ff0*/  USEL UR6, UR44, 0x1, UP0 ;  /* 0x000000012c067887 */ /* 0x000fc80008000000 */
[----:B------:R-:W-:-:S04]  /*9000*/  UIADD3 UR6, UR39, UR44, -UR6 ;  /* 0x0000002c27067290 */ /* 0x000fc8000fffe806 */
[----:B------:R-:W-:-:S04]  /*9010*/  UIMAD.WIDE.U32 UR4, UR6, -0x55555555, URZ ;  /* 0xaaaaaaab060478a5 */ /* 0x000fc8000f8e003f */
[----:B------:R-:W-:-:S04]  /*9020*/  USHF.R.U32.HI UR4, URZ, 0x1, UR5 ;  /* 0x000000013f047899 */ /* 0x000fc80008011605 */
[----:B------:R-:W-:-:S06]  /*9030*/  UIMAD UR6, UR4, -0x3, UR6 ;  /* 0xfffffffd040678a4 */ /* 0x000fcc000f8e0206 */
[----:B------:R-:W-:-:S05]  /*9040*/  IMAD.U32 R2, RZ, RZ, UR6 ;  /* 0x00000006ff027e24 */ /* 0x000fca000f8e00ff */
[----:B------:R-:W-:-:S05]  /*9050*/  LEA R0, R2, R0, 0x3 ;  /* 0x0000000002007211 */ /* 0x000fca00078e18ff */
[----:B------:R-:W-:-:S05]  /*9060*/  VIADD R0, R0, 0x18 ;  /* 0x0000001800007836 */ /* 0x000fca0000000000 */
[----:B------:R-:W-:-:S04]  /*9070*/  PRMT R0, R155, 0x654, R0 ;  /* 0x000006549b007816 */ /* 0x000fc80000000000 */
[----:B------:R0:W-:Y:S03]  /*9080*/  SYNCS.ARRIVE.TRANS64.RED.A1T0 RZ, [R0+URZ], RZ ;  /* 0x000000ff00ff79a7 */ /* 0x0001e6000810043f */
.L_x_33:
[----:B------:R-:W-:Y:S05]  /*9090*/  BSYNC B0 ;  /* 0x0000000000007941 */ /* 0x000fea0003800000 */
.L_x_32:
[----:B------:R-:W-:-:S06]  /*90a0*/  UISETP.GT.U32.AND UP0, UPT, UR40, 0x1, UPT ;  /* 0x000000012800788c */ /* 0x000fcc000bf04070 */
[----:B------:R-:W-:-:S13]  /*90b0*/  PLOP3.LUT P0, PT, PT, PT, UP0, 0x80, 0x0 ;  /* 0x000000000000781c */ /* 0x000fda0003f0f008 */
[----:B------:R-:W-:Y:S05]  /*90c0*/  @P0 BRA `(.L_x_30) ;  /* 0x0000000000040947 */ /* 0x000fea0003800000 */
[----:B------:R-:W-:Y:S01]  /*90d0*/  BPT.TRAP 0x1 ;  /* 0x000000040000795c */ /* 0x000fe20000300000 */
.L_x_30:
[----:B------:R-:W1:Y:S01]  /*90e0*/  S2R R6, SR_TID.X ;  /* 0x0000000000067919 */ /* 0x000e620000002100 */
[----:B------:R-:W-:Y:S01]  /*90f0*/  MOV R13, 0x6540 ;  /* 0x00006540000d7802 */ /* 0x000fe20000000f00 */
[----:B------:R-:W-:Y:S02]  /*9100*/  UIMAD.WIDE UR8, UR41, 0x100, URZ ;  /* 0x00000100290878a5 */ /* 0x000fe4000f8e023f */
[----:B------:R-:W-:Y:S01]  /*9110*/  USHF.R.S32.HI UR10, URZ, 0x1f, UR43 ;  /* 0x0000001f3f0a7899 */ /* 0x000fe2000801142b */
[----:B------:R-:W-:Y:S01]  /*9120*/  ULDC.64 UR6, c[0x0][0x5d0] ;  /* 0x0001740000067ab9 */ /* 0x000fe20000000a00 */
[----:B------:R-:W-:Y:S02]  /*9130*/  USHF.L.U32 UR41, UR41, 0x8, URZ ;  /* 0x0000000829297899 */ /* 0x000fe4000800063f */
[----:B------:R-:W-:Y:S02]  /*9140*/  UIMAD UR4, UR10, UR6, URZ ;  /* 0x000000060a0472a4 */ /* 0x000fe4000f8e023f */
[----:B------:R-:W-:-:S02]  /*9150*/  UIADD3 UR39, UR44, UR39, URZ ;  /* 0x000000272c277290 */ /* 0x000fc4000fffe03f */
[----:B------:R-:W-:Y:S02]  /*9160*/  UIMAD UR4, UR43, UR7, UR4 ;  /* 0x000000072b0472a4 */ /* 0x000fe4000f8e0204 */
[----:B------:R-:W-:Y:S02]  /*9170*/  UISETP.GT.U32.AND UP1, UPT, UR39, 0x2, UPT ;  /* 0x000000022700788c */ /* 0x000fe4000bf24070 */
[----:B------:R-:W-:Y:S02]  /*9180*/  UISETP.GE.U32.AND UP2, UPT, UR44, 0x3, UPT ;  /* 0x000000032c00788c */ /* 0x000fe4000bf46070 */
[----:B------:R-:W-:Y:S01]  /*9190*/  UISETP.LT.U32.AND UP1, UPT, UR44, 0x3, UP1 ;  /* 0x000000032c00788c */ /* 0x000fe20008f21070 */
[--C-:B-1----:R-:W-:Y:S01]  /*91a0*/  SHF.R.U32.HI R2, RZ, 0x7, R6.reuse ;  /* 0x00000007ff027819 */ /* 0x102fe20000011606 */
[----:B------:R-:W-:Y:S01]  /*91b0*/  IMAD.SHL.U32 R12, R6, 0x2, RZ ;  /* 0x00000002060c7824 */ /* 0x000fe200078e00ff */
[----:B------:R-:W-:Y:S02]  /*91c0*/  SHF.R.U32.HI R3, RZ, 0x2, R6 ;  /* 0x00000002ff037819 */ /* 0x000fe40000011606 */
[----:B------:R-:W-:-:S02]  /*91d0*/  LOP3.LUT R2, R2, 0x1, RZ, 0xc0, !PT ;  /* 0x0000000102027812 */ /* 0x000fc400078ec0ff */
[----:B------:R-:W-:Y:S02]  /*91e0*/  LOP3.LUT R4, R6, 0x60, RZ, 0xc0, !PT ;  /* 0x0000006006047812 */ /* 0x000fe400078ec0ff */
[----:B------:R-:W-:Y:S02]  /*91f0*/  LOP3.LUT R3, R3, 0x7, RZ, 0xc0, !PT ;  /* 0x0000000703037812 */ /* 0x000fe400078ec0ff */
[----:B------:R-:W-:Y:S02]  /*9200*/  SHF.L.U32 R160, R2, 0x6, RZ ;  /* 0x0000000602a07819 */ /* 0x000fe400000006ff */
[----:B------:R-:W-:Y:S02]  /*9210*/  LOP3.LUT R12, R12, 0x6, RZ, 0xc0, !PT ;  /* 0x000000060c0c7812 */ /* 0x000fe400078ec0ff */
[----:B------:R-:W-:Y:S02]  /*9220*/  SHF.R.U32.HI R4, RZ, 0x1, R4 ;  /* 0x00000001ff047819 */ /* 0x000fe40000011604 */
[----:B------:R-:W-:-:S02]  /*9230*/  LOP3.LUT R160, R160, 0x40, R3, 0xe2, !PT ;  /* 0x00000040a0a07812 */ /* 0x000fc400078ee203 */
[----:B------:R-:W-:Y:S01]  /*9240*/  PRMT R12, R12, R13, UR42 ;  /* 0x0000002a0c0c7e16 */ /* 0x000fe2000800000d */
[----:B------:R-:W-:Y:S01]  /*9250*/  USHF.L.U32 UR42, UR42, 0x8, URZ ;  /* 0x000000082a2a7899 */ /* 0x000fe2000800063f */
[----:B0-----:R-:W-:Y:S02]  /*9260*/  IADD3 R0, RZ, -R4, -R3 ;  /* 0x80000004ff007210 */ /* 0x001fe40007ffe803 */
[----:B------:R-:W-:Y:S01]  /*9270*/  LOP3.LUT R160, R160, UR8, R4, 0xfe, !PT ;  /* 0x00000008a0a07c12 */ /* 0x000fe2000f8efe04 */
[----:B------:R-:W-:Y:S01]  /*9280*/  IMAD.U32 R4, RZ, RZ, UR6 ;  /* 0x00000006ff047e24 */ /* 0x000fe2000f8e00ff */
[----:B------:R-:W-:Y:S01]  /*9290*/  SHF.R.S32.HI R13, RZ, 0x1f, R12 ;  /* 0x0000001fff0d7819 */ /* 0x000fe2000001140c */
[----:B------:R-:W-:Y:S01]  /*92a0*/  ULDC UR6, c[0x0][0x284] ;  /* 0x0000a10000067ab9 */ /* 0x000fe20000000800 */
[----:B------:R-:W-:Y:S01]  /*92b0*/  IMAD R0, R2, -0x40, R0 ;  /* 0xffffffc002007824 */ /* 0x000fe200078e0200 */
[----:B------:R-:W-:Y:S01]  /*92c0*/  MOV R3, 0xfffffffe ;  /* 0xfffffffe00037802 */ /* 0x000fe20000000f00 */
[----:B------:R-:W-:-:S02]  /*92d0*/  IMAD.U32 R154, RZ, RZ, UR6 ;  /* 0x00000006ff9a7e24 */ /* 0x000fc4000f8e00ff */
[----:B------:R-:W-:-:S03]  /*92e0*/  IMAD.WIDE.U32 R4, R4, UR43, R12 ;  /* 0x0000002b04047c25 */ /* 0x000fc6000f8e000c */
[----:B------:R-:W-:Y:S02]  /*92f0*/  IADD3 R154, R154, -UR41, R0 ;  /* 0x800000299a9a7c10 */ /* 0x000fe4000fffe000 */
[----:B------:R-:W-:Y:S01]  /*9300*/  IADD3 R5, R5, UR4, RZ ;  /* 0x0000000405057c10 */ /* 0x000fe2000fffe0ff */
[----:B------:R-:W-:Y:S01]  /*9310*/  ULDC UR4, c[0x0][0x288] ;  /* 0x0000a20000047ab9 */ /* 0x000fe20000000800 */
[----:B------:R-:W-:Y:S01]  /*9320*/  LOP3.LUT R0, R6, 0x3, RZ, 0xc0, !PT ;  /* 0x0000000306007812 */ /* 0x000fe200078ec0ff */
[----:B------:R-:W-:-:S04]  /*9330*/  UISETP.GE.AND UP0, UPT, UR42, UR4, UPT ;  /* 0x000000042a00728c */ /* 0x000fc8000bf06270 */
[----:B------:R-:W-:Y:S01]  /*9340*/  UISETP.GE.OR UP0, UPT, UR41, UR6, UP0 ;  /* 0x000000062900728c */ /* 0x000fe20008706670 */
[----:B------:R-:W-:Y:S01]  /*9350*/  IMAD R0, R0, R3, UR4 ;  /* 0x0000000400007e24 */ /* 0x000fe2000f8e0203 */
[----:B------:R-:W-:Y:S02]  /*9360*/  UIMAD.WIDE.U32 UR4, UR39, -0x55555555, URZ ;  /* 0xaaaaaaab270478a5 */ /* 0x000fe4000f8e003f */
[----:B------:R-:W-:Y:S01]  /*9370*/  USEL UR6, URZ, 0x1, !UP1 ;  /* 0x000000013f067887 */ /* 0x000fe2000c800000 */
[----:B------:R-:W-:Y:S01]  /*9380*/  VIADD R0, R0, -UR42 ;  /* 0x8000002a00007c36 */ /* 0x000fe20008000000 */
[----:B------:R-:W-:Y:S01]  /*9390*/  PLOP3.LUT P0, PT, PT, PT, UP0, 0x80, 0x0 ;  /* 0x000000000000781c */ /* 0x000fe20003f0f008 */
[----:B------:R-:W-:Y:S02]  /*93a0*/  USHF.R.U32.HI UR4, URZ, 0x1, UR5 ;  /* 0x000000013f047899 */ /* 0x000fe40008011605 */
[----:B------:R-:W-:Y:S02]  /*93b0*/  ULOP3.LUT UR38, UR38, UR6, URZ, 0x3c, !UPT ;  /* 0x0000000626267292 */ /* 0x000fe4000f8e3c3f */
[----:B------:R-:W-:-:S02]  /*93c0*/  UIMAD UR39, UR4, -0x3, UR39 ;  /* 0xfffffffd042778a4 */ /* 0x000fc4000f8e0227 */
[----:B------:R-:W-:Y:S01]  /*93d0*/  @UP2 ULOP3.LUT UR38, UR38, 0x1, UR4, 0x78, !UPT ;  /* 0x0000000126262892 */ /* 0x000fe2000f8e7804 */
[----:B------:R-:W-:-:S05]  /*93e0*/  UMOV UR41, 0xffffffff ;  /* 0xffffffff00297882 */ /* 0x000fca0000000000 */
[----:B------:R-:W-:Y:S06]  /*93f0*/  @P0 BRA `(.L_x_34) ;  /* 0x000000d000f80947 */ /* 0x000fec0003800000 */
[----:B------:R-:W0:Y:S01]  /*9400*/  LDC.64 R2, c[0x0][0x5c8] ;  /* 0x00017200ff027b82 */ /* 0x000e220000000a00 */
[----:B------:R-:W-:Y:S01]  /*9410*/  ULDC.64 UR4, c[0x0][0x5c0] ;  /* 0x0001700000047ab9 */ /* 0x000fe20000000a00 */
[----:B------:R-:W-:Y:S01]  /*9420*/  BSSY B0, `(.L_x_34) ;  /* 0x0000d3b000007945 */ /* 0x000fe20003800000 */
[C---:B0-----:R-:W-:Y:S01]  /*9430*/  IMAD R6, R2.reuse, UR9, RZ ;  /* 0x0000000902067c24 */ /* 0x041fe2000f8e02ff */
[----:B------:R-:W-:Y:S01]  /*9440*/  SHF.L.U64.HI R9, R2, 0x3, R3 ;  /* 0x0000000302097819 */ /* 0x000fe20000010203 */
[----:B------:R-:W-:-:S04]  /*9450*/  IMAD.WIDE.U32 R4, R160, R2, R4 ;  /* 0x00000002a0047225 */ /* 0x000fc800078e0004 */
[----:B------:R-:W-:Y:S01]  /*9460*/  IMAD R6, R160, R3, R6 ;  /* 0x00000003a0067224 */ /* 0x000fe200078e0206 */
[----:B------:R-:W-:Y:S01]  /*9470*/  IADD3 R4, P0, R4, UR4, RZ ;  /* 0x0000000404047c10 */ /* 0x000fe2000ff1e0ff */
[----:B------:R-:W-:-:S03]  /*9480*/  IMAD.SHL.U32 R8, R2, 0x8, RZ ;  /* 0x0000000802087824 */ /* 0x000fc600078e00ff */
[----:B------:R-:W-:Y:S02]  /*9490*/  IADD3 R6, R5, R6, RZ ;  /* 0x0000000605067210 */ /* 0x000fe40007ffe0ff */
[-C--:B------:R-:W-:Y:S02]  /*94a0*/  IADD3 R10, P1, R8, R4.reuse, RZ ;  /* 0x00000004080a7210 */ /* 0x080fe40007f3e0ff */
[----:B------:R-:W-:Y:S02]  /*94b0*/  IADD3.X R5, R6, UR5, RZ, P0, !PT ;  /* 0x0000000506057c10 */ /* 0x000fe400087fe4ff */
[C---:B------:R-:W-:Y:S02]  /*94c0*/  LEA R6, P0, R2.reuse, R4, 0x7 ;  /* 0x0000000402067211 */ /* 0x040fe400078038ff */
[-C--:B------:R-:W-:Y:S02]  /*94d0*/  IADD3.X R11, R9, R5.reuse, RZ, P1, !PT ;  /* 0x00000005090b7210 */ /* 0x080fe40000ffe4ff */
[----:B------:R-:W-:-:S02]  /*94e0*/  LEA.HI.X R7, R2, R5, R3, 0x7, P0 ;  /* 0x0000000502077211 */ /* 0x000fc400000f3c03 */
[----:B------:R-:W-:Y:S02]  /*94f0*/  ISETP.NE.AND P0, PT, R18, RZ, PT ;  /* 0x000000ff1200720c */ /* 0x000fe40003f05270 */
[----:B------:R-:W-:-:S05]  /*9500*/  IADD3 R8, P2, R8, R6, RZ ;  /* 0x0000000608087210 */ /* 0x000fca0007f5e0ff */
[----:B------:R-:W-:-:S06]  /*9510*/  IMAD.X R9, R9, 0x1, R7, P2 ;  /* 0x0000000109097824 */ /* 0x000fcc00010e0607 */
[----:B------:R-:W-:Y:S05]  /*9520*/  @!P0 BRA `(.L_x_35) ;  /* 0x0000009800988947 */ /* 0x000fea0003800000 */
[----:B------:R-:W0:Y:S01]  /*9530*/  LDC.64 R20, c[0x0][0x5b0] ;  /* 0x00016c00ff147b82 */ /* 0x000e220000000a00 */
[----:B------:R-:W-:Y:S01]  /*9540*/  ULDC.64 UR6, c[0x0][0x5b8] ;  /* 0x00016e0000067ab9 */ /* 0x000fe20000000a00 */
[----:B------:R-:W-:Y:S01]  /*9550*/  ISETP.GE.AND P1, PT, R154, 0x1, PT ;  /* 0x000000019a00780c */ /* 0x000fe20003f26270 */
[----:B------:R-:W-:Y:S02]  /*9560*/  UIMAD UR4, UR10, UR6, URZ ;  /* 0x000000060a0472a4 */ /* 0x000fe4000f8e023f */
[----:B------:R-:W-:Y:S01]  /*9570*/  MOV R156, UR6 ;  /* 0x00000006009c7c02 */ /* 0x000fe20008000f00 */
[----:B------:R-:W-:Y:S01]  /*9580*/  BSSY B1, `(.L_x_36) ;  /* 0x000000e000017945 */ /* 0x000fe20003800000 */
[----:B------:R-:W-:Y:S01]  /*9590*/  ISETP.LT.OR P2, PT, R0, 0x1, !P1 ;  /* 0x000000010000780c */ /* 0x000fe20004f41670 */
[----:B------:R-:W-:Y:S01]  /*95a0*/  UIMAD UR4, UR43, UR7, UR4 ;  /* 0x000000072b0472a4 */ /* 0x000fe2000f8e0204 */
[----:B------:R-:W1:Y:S01]  /*95b0*/  LDC.64 R22, c[0x0][0x5a8] ;  /* 0x00016a00ff167b82 */ /* 0x000e620000000a00 */
[----:B------:R-:W-:-:S04]  /*95c0*/  IMAD.WIDE.U32 R156, R156, UR43, R12 ;  /* 0x0000002b9c9c7c25 */ /* 0x000fc8000f8e000c */
[----:B------:R-:W-:Y:S01]  /*95d0*/  VIADD R153, R157, UR4 ;  /* 0x000000049d997c36 */ /* 0x000fe20008000000 */
[----:B------:R-:W-:Y:S01]  /*95e0*/  MOV R152, R156 ;  /* 0x0000009c00987202 */ /* 0x000fe20000000f00 */
[----:B0-----:R-:W-:-:S04]  /*95f0*/  IMAD R161, R20, UR9, RZ ;  /* 0x0000000914a17c24 */ /* 0x001fc8000f8e02ff */
[----:B------:R-:W-:-:S04]  /*9600*/  IMAD.WIDE.U32 R2, R160, R20, R152 ;  /* 0x00000014a0027225 */ /* 0x000fc800078e0098 */
[----:B------:R-:W-:Y:S01]  /*9610*/  IMAD R161, R160, R21, R161 ;  /* 0x00000015a0a17224 */ /* 0x000fe200078e02a1 */
[----:B-1----:R-:W-:-:S04]  /*9620*/  IADD3 R14, P0, R2, R22, RZ ;  /* 0x00000016020e7210 */ /* 0x002fc80007f1e0ff */
[----:B------:R-:W-:Y:S01]  /*9630*/  IADD3.X R15, R23, R3, R161, P0, !PT ;  /* 0x00000003170f7210 */ /* 0x000fe200007fe4a1 */
[----:B------:R-:W-:Y:S08]  /*9640*/  @P2 BRA `(.L_x_37) ;  /* 0x0000000000042947 */ /* 0x000ff00003800000 */
[----:B------:R0:W5:Y:S02]  /*9650*/  LDG.E.U8 R16, desc[UR36][R14.64] ;  /* 0x000000240e107981 */ /* 0x000164000c1e1100 */
.L_x_37:
[----:B------:R-:W-:Y:S05]  /*9660*/  BSYNC B1 ;  /* 0x0000000000017941 */ /* 0x000fea0003800000 */
.L_x_36:
[----:B------:R-:W2:Y:S01]  /*9670*/  LDL.LU R3, [R1] ;  /* 0x0000000001037983 */ /* 0x000ea20000300800 */
[----:B-----5:R-:W-:Y:S01]  /*9680*/  LOP3.LUT R2, R16, 0xffff, RZ, 0xc0, !PT ;  /* 0x0000ffff10027812 */ /* 0x020fe200078ec0ff */
[----:B------:R-:W-:Y:S01]  /*9690*/  BSSY B1, `(.L_x_38) ;  /* 0x000000a000017945 */ /* 0x000fe20003800000 */
[----:B------:R-:W-:Y:S02]  /*96a0*/  ISETP.LT.OR P0, PT, R0, 0x2, !P1 ;  /* 0x000000020000780c */ /* 0x000fe40004f01670 */
[----:B------:R-:W-:-:S05]  /*96b0*/  PRMT R2, R2, 0x8880, RZ ;  /* 0x0000888002027816 */ /* 0x000fca00000000ff */
[----:B------:R-:W-:-:S04]  /*96c0*/  IMAD R2, R2, R18, RZ ;  /* 0x0000001202027224 */ /* 0x000fc800078e02ff */
[----:B--2---:R-:W-:-:S05]  /*96d0*/  @!P2 IMAD R3, R3, R17, R2 ;  /* 0x000000110303a224 */ /* 0x004fca00078e0202 */
[----:B------:R1:W-:Y:S01]  /*96e0*/  @!P2 STG.E.U8 desc[UR36][R4.64], R3 ;  /* 0x000000030400a986 */ /* 0x0003e2000c101124 */
[----:B------:R-:W-:Y:S05]  /*96f0*/  @P0 BRA `(.L_x_39) ;  /* 0x00000000000c0947 */ /* 0x000fea0003800000 */
[----:B------:R-:W2:Y:S02]  /*9700*/  LDG.E.U8 R16, desc[UR36][R14.64+0x1] ;  /* 0x000001240e107981 */ /* 0x000ea4000c1e1100 */
[----:B--2---:R-:W-:-:S05]  /*9710*/  PRMT R2, R16, 0x8880, RZ ;  /* 0x0000888010027816 */ /* 0x004fca00000000ff */
[----:B------:R-:W-:-:S07]  /*9720*/  IMAD R2, R2, R18, RZ ;  /* 0x0000001202027224 */ /* 0x000fce00078e02ff */
.L_x_39:
[----:B------:R-:W-:Y:S05]  /*9730*/  BSYNC B1 ;  /* 0x0000000000017941 */ /* 0x000fea0003800000 */
.L_x_38:
[----:B-1----:R-:W2:Y:S01]  /*9740*/  LDL.LU R3, [R1+0x4] ;  /* 0x0000040001037983 */ /* 0x002ea20000300800 */
[C---:B------:R-:W-:Y:S01]  /*9750*/  SHF.L.U64.HI R159, R20.reuse, 0x3, R21 ;  /* 0x00000003149f7819 */ /* 0x040fe20000010215 */
[----:B------:R-:W-:Y:S01]  /*9760*/  IMAD.SHL.U32 R158, R20, 0x8, RZ ;  /* 0x00000008149e7824 */ /* 0x000fe200078e00ff */
[----:B------:R-:W-:Y:S03]  /*9770*/  BSSY B1, `(.L_x_40) ;  /* 0x000000d000017945 */ /* 0x000fe60003800000 */
[----:B------:R-:W-:-:S05]  /*9780*/  IMAD.WIDE.U32 R12, R160, R20, R158 ;  /* 0x00000014a00c7225 */ /* 0x000fca00078e009e */
[----:B------:R-:W-:Y:S02]  /*9790*/  IADD3 R161, R161, R13, RZ ;  /* 0x0000000da1a17210 */ /* 0x000fe40007ffe0ff */
[----:B------:R-:W-:-:S04]  /*97a0*/  IADD3 R12, P2, P3, R156, R22, R12 ;  /* 0x000000169c0c7210 */ /* 0x000fc80007b5e00c */
[----:B------:R-:W-:Y:S01]  /*97b0*/  IADD3.X R13, R153, R23, R161, P2, P3 ;  /* 0x00000017990d7210 */ /* 0x000fe200017e64a1 */
[----:B--2---:R-:W-:-:S05]  /*97c0*/  @!P0 IMAD R3, R3, R17, R2 ;  /* 0x0000001103038224 */ /* 0x004fca00078e0202 */
[----:B------:R1:W-:Y:S01]  /*97d0*/  @!P0 STG.E.U8 desc[UR36][R4.64+0x1], R3 ;  /* 0x0000010304008986 */ /* 0x0003e2000c101124 */
[----:B------:R-:W-:-:S04]  /*97e0*/  ISETP.GE.AND P0, PT, R154, 0x9, PT ;  /* 0x000000099a00780c */ /* 0x000fc80003f06270 */
[----:B------:R-:W-:-:S13]  /*97f0*/  ISETP.LT.OR P4, PT, R0, 0x1, !P0 ;  /* 0x000000010000780c */ /* 0x000fda0004781670 */
[----:B-1----:R-:W-:Y:S05]  /*9800*/  @P4 BRA `(.L_x_41) ;  /* 0x00000000000c4947 */ /* 0x002fea0003800000 */
[----:B------:R-:W2:Y:S02]  /*9810*/  LDG.E.U8 R16, desc[UR36][R12.64] ;  /* 0x000000240c107981 */ /* 0x000ea4000c1e1100 */
[----:B--2---:R-:W-:-:S05]  /*9820*/  PRMT R2, R16, 0x8880, RZ ;  /* 0x0000888010027816 */ /* 0x004fca00000000ff */
[----:B------:R-:W-:-:S07]  /*9830*/  IMAD R2, R2, R18, RZ ;  /* 0x0000001202027224 */ /* 0x000fce00078e02ff */
.L_x_41:
[----:B------:R-:W-:Y:S05]  /*9840*/  BSYNC B1 ;  /* 0x0000000000017941 */ /* 0x000fea0003800000 */
.L_x_40:
[----:B------:R-:W2:Y:S01]  /*9850*/  LDL.LU R3, [R1+0x8] ;  /* 0x0000080001037983 */ /* 0x000ea20000300800 */
[----:B------:R-:W-:Y:S01]  /*9860*/  ISETP.LT.OR P2, PT, R0, 0x2, !P0 ;  /* 0x000000020000780c */ /* 0x000fe20004741670 */
[----:B------:R-:W-:Y:S01]  /*9870*/  BSSY B1, `(.L_x_42) ;  /* 0x0000007000017945 */ /* 0x000fe20003800000 */
[----:B--2---:R-:W-:-:S05]  /*9880*/  @!P4 IMAD R3, R3, R17, R2 ;  /* 0x000000110303c224 */ /* 0x004fca00078e0202 */
[----:B------:R1:W-:Y:S06]  /*9890*/  @!P4 STG.E.U8 desc[UR36][R10.64], R3 ;  /* 0x000000030a00c986 */ /* 0x0003ec000c101124 */
[----:B------:R-:W-:Y:S05]  /*98a0*/  @P2 BRA `(.L_x_43) ;  /* 0x00000000000c2947 */ /* 0x000fea0003800000 */
[----:B------:R-:W2:Y:S02]  /*98b0*/  LDG.E.U8 R16, desc[UR36][R12.64+0x1] ;  /* 0x000001240c107981 */ /* 0x000ea4000c1e1100 */
[----:B--2---:R-:W-:-:S05]  /*98c0*/  PRMT R2, R16, 0x8880, RZ ;  /* 0x0000888010027816 */ /* 0x004fca00000000ff */
[----:B------:R-:W-:-:S07]  /*98d0*/  IMAD R2, R2, R18, RZ ;  /* 0x0000001202027224 */ /* 0x000fce00078e02ff */
.L_x_43:
[----:B------:R-:W-:Y:S05]  /*98e0*/  BSYNC B1 ;  /* 0x0000000000017941 */ /* 0x000fea0003800000 */
.L_x_42:
[----:B-1----:R-:W2:Y:S01]  /*98f0*/  LDL.LU R3, [R1+0xc] ;  /* 0x00000c0001037983 */ /* 0x002ea20000300800 */
[----:B------:R-:W-:Y:S01]  /*9900*/  BSSY B1, `(.L_x_44) ;  /* 0x0000009000017945 */ /* 0x000fe20003800000 */
[----:B------:R-:W-:Y:S01]  /*9910*/  ISETP.LT.OR P3, PT, R0, 0xa, !P1 ;  /* 0x0000000a0000780c */ /* 0x000fe20004f61670 */
[----:B--2---:R-:W-:-:S05]  /*9920*/  @!P2 IMAD R3, R3, R17, R2 ;  /* 0x000000110303a224 */ /* 0x004fca00078e0202 */
[----:B------:R1:W-:Y:S01]  /*9930*/  @!P2 STG.E.U8 desc[UR36][R10.64+0x1], R3 ;  /* 0x000001030a00a986 */ /* 0x0003e2000c101124 */
[----:B------:R-:W-:-:S13]  /*9940*/  ISETP.LT.OR P2, PT, R0, 0x9, !P1 ;  /* 0x000000090000780c */ /* 0x000fda0004f41670 */
[----:B-1----:R-:W-:Y:S05]  /*9950*/  @P2 BRA `(.L_x_45) ;  /* 0x00000000000c2947 */ /* 0x002fea0003800000 */
[----:B------:R-:W2:Y:S02]  /*9960*/  LDG.E.U8 R16, desc[UR36][R14.64+0x8] ;  /* 0x000008240e107981 */ /* 0x000ea4000c1e1100 */
[----:B--2---:R-:W-:-:S05]  /*9970*/  PRMT R2, R16, 0x8880, RZ ;  /* 0x0000888010027816 */ /* 0x004fca00000000ff */
[----:B------:R-:W-:-:S07]  /*9980*/  IMAD R2, R2, R18, RZ ;  /* 0x0000001202027224 */ /* 0x000fce00078e02ff */
.L_x_45:
[----:B------:R-:W-:Y:S05]  /*9990*/  BSYNC B1 ;  /* 0x0000000000017941 */ /* 0x000fea0003800000 */
.L_x_44:
[----:B------:R-:W2:Y:S01]  /*99a0*/  LDL.LU R3, [R1+0x10] ;  /* 0x0000100001037983 */ /* 0x000ea20000300800 */
[----:B------:R-:W-:Y:S01]  /*99b0*/  BSSY B1, `(.L_x_46) ;  /* 0x0000007000017945 */ /* 0x000fe20003800000 */
[----:B--2---:R-:W-:-:S05]  /*99c0*/  @!P2 IMAD R3, R3, R17, R2 ;  /* 0x000000110303a224 */ /* 0x004fca00078e0202 */
[----:B------:R1:W-:Y:S01]  /*99d0*/  @!P2 STG.E.U8 desc[UR36][R4.64+0x8], R3 ;  /* 0x000008030400a986 */ /* 0x0003e2000c101124 */
[----:B------:R-:W-:Y:S05]  /*99e0*/  @P3 BRA `(.L_x_47) ;  /* 0x00000000000c3947 */ /* 0x000fea0003800000 */
[----:B------:R-:W2:Y:S02]  /*99f0*/  LDG.E.U8 R16, desc[UR36][R14.64+0x9] ;  /* 0x000009240e107981 */ /* 0x000ea4000c1e1100 */
[----:B--2---:R-:W-:-:S05]  /*9a00*/  PRMT R2, R16, 0x8880, RZ ;  /* 0x0000888010027816 */ /* 0x004fca00000000ff */
[----:B------:R-:W-:-:S07]  /*9a10*/  IMAD R2, R2, R18, RZ ;  /* 0x0000001202027224 */ /* 0x000fce00078e02ff */
.L_x_47:
[----:B------:R-:W-:Y:S05]  /*9a20*/  BSYNC B1 ;  /* 0x0000000000017941 */ /* 0x000fea0003800000 */
.L_x_46:
[----:B-1----:R-:W2:Y:S01]  /*9a30*/  LDL.LU R3, [R1+0x14] ;  /* 0x0000140001037983 */ /* 0x002ea20000300800 */
[C---:B------:R-:W-:Y:S01]  /*9a40*/  ISETP.LT.OR P2, PT, R0.reuse, 0x9, !P0 ;  /* 0x000000090000780c */ /* 0x040fe20004741670 */
[----:B------:R-:W-:Y:S01]  /*9a50*/  BSSY B1, `(.L_x_48) ;  /* 0x000000b000017945 */ /* 0x000fe20003800000 */
[C---:B------:R-:W-:Y:S02]  /*9a60*/  ISETP.LT.OR P4, PT, R0.reuse, 0x11, !P1 ;  /* 0x000000110000780c */ /* 0x040fe40004f81670 */
[C---:B------:R-:W-:Y:S02]  /*9a70*/  ISETP.LT.OR P5, PT, R0.reuse, 0x12, !P1 ;  /* 0x000000120000780c */ /* 0x040fe40004fa1670 */
[----:B------:R-:W-:Y:S01]  /*9a80*/  ISETP.LT.OR P6, PT, R0, 0x11, !P0 ;  /* 0x000000110000780c */ /* 0x000fe200047c1670 */
[----:B--2---:R-:W-:-:S05]  /*9a90*/  @!P3 IMAD R3, R3, R17, R2 ;  /* 0x000000110303b224 */ /* 0x004fca00078e0202 */
[----:B------:R1:W-:Y:S01]  /*9aa0*/  @!P3 STG.E.U8 desc[UR36][R4.64+0x9], R3 ;  /* 0x000009030400b986 */ /* 0x0003e2000c101124 */
[----:B------:R-:W-:Y:S01]  /*9ab0*/  ISETP.LT.OR P3, PT, R0, 0xa, !P0 ;  /* 0x0000000a0000780c */ /* 0x000fe20004761670 */
[----:B------:R-:W-:-:S12]  /*9ac0*/  @P2 BRA `(.L_x_49) ;  /* 0x00000000000c2947 */ /* 0x000fd80003800000 */
[----:B------:R-:W2:Y:S02]  /*9ad0*/  LDG.E.U8 R16, desc[UR36][R12.64+0x8] ;  /* 0x000008240c107981 */ /* 0x000ea4000c1e1100 */
[----:B--2---:R-:W-:-:S05]  /*9ae0*/  PRMT R2, R16, 0x8880, RZ ;  /* 0x0000888010027816 */ /* 0x004fca00000000ff */
[----:B------:R-:W-:-:S07]  /*9af0*/  IMAD R2, R2, R18, RZ ;  /* 0x0000001202027224 */ /* 0x000fce00078e02ff */
.L_x_49:
[----:B------:R-:W-:Y:S05]  /*9b00*/  BSYNC B1 ;  /* 0x0000000000017941 */ /* 0x000fea0003800000 */
.L_x_48:
[----:B-1----:R-:W2:Y:S01]  /*9b10*/  LDL.LU R3, [R1+0x18] ;  /* 0x0000180001037983 */ /* 0x002ea20000300800 */
[----:B------:R-:W-:Y:S01]  /*9b20*/  BSSY B1, `(.L_x_50) ;  /* 0x0000007000017945 */ /* 0x000fe20003800000 */
[----:B--2---:R-:W-:-:S05]  /*9b30*/  @!P2 IMAD R3, R3, R17, R2 ;  /* 0x000000110303a224 */ /* 0x004fca00078e0202 */
[----:B------:R1:W-:Y:S01]  /*9b40*/  @!P2 STG.E.U8 desc[UR36][R10.64+0x8], R3 ;  /* 0x000008030a00a986 */ /* 0x0003e2000c101124 */
[----:B------:R-:W-:Y:S05]  /*9b50*/  @P3 BRA `(.L_x_51) ;  /* 0x00000000000c3947 */ /* 0x000fea0003800000 */
[----:B------:R-:W2:Y:S02]  /*9b60*/  LDG.E.U8 R16, desc[UR36][R12.64+0x9] ;  /* 0x000009240c107981 */ /* 0x000ea4000c1e1100 */
[----:B--2---:R-:W-:-:S05]  /*9b70*/  PRMT R2, R16, 0x8880, RZ ;  /* 0x0000888010027816 */ /* 0x004fca00000000ff */
[----:B------:R-:W-:-:S07]  /*9b80*/  IMAD R2, R2, R18, RZ ;  /* 0x0000001202027224 */ /* 0x000fce00078e02ff */
.L_x_51:
[----:B------:R-:W-:Y:S05]  /*9b90*/  BSYNC B1 ;  /* 0x0000000000017941 */ /* 0x000fea0003800000 */
.L_x_50:
        /* <DEDUP_REMOVED lines=8> */
.L_x_53:
[----:B------:R-:W-:Y:S05]  /*9c20*/  BSYNC B1 ;  /* 0x0000000000017941 */ /* 0x000fea0003800000 */
.L_x_52:
        /* <DEDUP_REMOVED lines=8> */
.L_x_55:
[----:B------:R-:W-:Y:S05]  /*9cb0*/  BSYNC B1 ;  /* 0x0000000000017941 */ /* 0x000fea0003800000 */
.L_x_54:
        /* <DEDUP_REMOVED lines=8> */
.L_x_57:
[----:B------:R-:W-:Y:S05]  /*9d40*/  BSYNC B1 ;  /* 0x0000000000017941 */ /* 0x000fea0003800000 */
.L_x_56:
        /* <DEDUP_REMOVED lines=13> */
.L_x_59:
[----:B------:R-:W-:Y:S05]  /*9e20*/  BSYNC B1 ;  /* 0x0000000000017941 */ /* 0x000fea0003800000 */
.L_x_58:
        /* <DEDUP_REMOVED lines=8> */
.L_x_61:
[----:B------:R-:W-:Y:S05]  /*9eb0*/  BSYNC B1 ;  /* 0x0000000000017941 */ /* 0x000fea0003800000 */
.L_x_60:
        /* <DEDUP_REMOVED lines=8> */
.L_x_63:
[----:B------:R-:W-:Y:S05]  /*9f40*/  BSYNC B1 ;  /* 0x0000000000017941 */ /* 0x000fea0003800000 */
.L_x_62:
        /* <DEDUP_REMOVED lines=8> */
.L_x_65:
[----:B------:R-:W-:Y:S05]  /*9fd0*/  BSYNC B1 ;  /* 0x0000000000017941 */ /* 0x000fea0003800000 */
.L_x_64:
        /* <DEDUP_REMOVED lines=8> */
.L_x_67:
[----:B------:R-:W-:Y:S05]  /*a060*/  BSYNC B1 ;  /* 0x0000000000017941 */ /* 0x000fea0003800000 */
.L_x_66:
        /* <DEDUP_REMOVED lines=13> */
.L_x_69:
[----:B------:R-:W-:Y:S05]  /*a140*/  BSYNC B1 ;  /* 0x0000000000017941 */ /* 0x000fea0003800000 */
.L_x_68:
        /* <DEDUP_REMOVED lines=8> */
.L_x_71:
[----:B------:R-:W-:Y:S05]  /*a1d0*/  BSYNC B1 ;  /* 0x0000000000017941 */ /* 0x000fea0003800000 */
.L_x_70:
        /* <DEDUP_REMOVED lines=8> */
.L_x_73:
[----:B------:R-:W-:Y:S05]  /*a260*/  BSYNC B1 ;  /* 0x0000000000017941 */ /* 0x000fea0003800000 */
.L_x_72:
        /* <DEDUP_REMOVED lines=8> */
.L_x_75:
[----:B------:R-:W-:Y:S05]  /*a2f0*/  BSYNC B1 ;  /* 0x0000000000017941 */ /* 0x000fea0003800000 */
.L_x_74:
        /* <DEDUP_REMOVED lines=8> */
.L_x_77:
[----:B------:R-:W-:Y:S05]  /*a380*/  BSYNC B1 ;  /* 0x0000000000017941 */ /* 0x000fea0003800000 */
.L_x_76:
        /* <DEDUP_REMOVED lines=13> */
.L_x_79:
[----:B------:R-:W-:Y:S05]  /*a460*/  BSYNC B1 ;  /* 0x0000000000017941 */ /* 0x000fea0003800000 */
.L_x_78:
        /* <DEDUP_REMOVED lines=8> */
.L_x_81:
[----:B------:R-:W-:Y:S05]  /*a4f0*/  BSYNC B1 ;  /* 0x0000000000017941 */ /* 0x000fea0003800000 */
.L_x_80:
        /* <DEDUP_REMOVED lines=8> */
.L_x_83:
[----:B------:R-:W-:Y:S05]  /*a580*/  BSYNC B1 ;  /* 0x0000000000017941 */ /* 0x000fea0003800000 */
.L_x_82:
        /* <DEDUP_REMOVED lines=8> */
.L_x_85:
[----:B------:R-:W-:Y:S05]  /*a610*/  BSYNC B1 ;  /* 0x0000000000017941 */ /* 0x000fea0003800000 */
.L_x_84:
        /* <DEDUP_REMOVED lines=8> */
.L_x_87:
[----:B------:R-:W-:Y:S05]  /*a6a0*/  BSYNC B1 ;  /* 0x0000000000017941 */ /* 0x000fea0003800000 */
.L_x_86:
        /* <DEDUP_REMOVED lines=13> */
.L_x_89:
[----:B------:R-:W-:Y:S05]  /*a780*/  BSYNC B1 ;  /* 0x0000000000017941 */ /* 0x000fea0003800000 */
.L_x_88:
        /* <DEDUP_REMOVED lines=8> */
.L_x_91:
[----:B------:R-:W-:Y:S05]  /*a810*/  BSYNC B1 ;  /* 0x0000000000017941 */ /* 0x000fea0003800000 */
.L_x_90:
        /* <DEDUP_REMOVED lines=8> */
.L_x_93:
[----:B------:R-:W-:Y:S05]  /*a8a0*/  BSYNC B1 ;  /* 0x0000000000017941 */ /* 0x000fea0003800000 */
.L_x_92:
        /* <DEDUP_REMOVED lines=8> */
.L_x_95:
[----:B------:R-:W-:Y:S05]  /*a930*/  BSYNC B1 ;  /* 0x0000000000017941 */ /* 0x000fea0003800000 */
.L_x_94:
        /* <DEDUP_REMOVED lines=8> */
.L_x_97:
[----:B------:R-:W-:Y:S05]  /*a9c0*/  BSYNC B1 ;  /* 0x0000000000017941 */ /* 0x000fea0003800000 */
.L_x_96:
        /* <DEDUP_REMOVED lines=13> */
.L_x_99:
[----:B------:R-:W-:Y:S05]  /*aaa0*/  BSYNC B1 ;  /* 0x0000000000017941 */ /* 0x000fea0003800000 */
.L_x_98:
        /* <DEDUP_REMOVED lines=8> */
.L_x_101:
[----:B------:R-:W-:Y:S05]  /*ab30*/  BSYNC B1 ;  /* 0x0000000000017941 */ /* 0x000fea0003800000 */
.L_x_100:
        /* <DEDUP_REMOVED lines=8> */
.L_x_103:
[----:B------:R-:W-:Y:S05]  /*abc0*/  BSYNC B1 ;  /* 0x0000000000017941 */ /* 0x000fea0003800000 */
.L_x_102:
        /* <DEDUP_REMOVED lines=8> */
.L_x_105:
[----:B------:R-:W-:Y:S05]  /*ac50*/  BSYNC B1 ;  /* 0x0000000000017941 */ /* 0x000fea0003800000 */
.L_x_104:
        /* <DEDUP_REMOVED lines=8> */
.L_x_107:
[----:B------:R-:W-:Y:S05]  /*ace0*/  BSYNC B1 ;  /* 0x0000000000017941 */ /* 0x000fea0003800000 */
.L_x_106:
        /* <DEDUP_REMOVED lines=13> */
.L_x_109:
[----:B------:R-:W-:Y:S05]  /*adc0*/  BSYNC B1 ;  /* 0x0000000000017941 */ /* 0x000fea0003800000 */
.L_x_108:
        /* <DEDUP_REMOVED lines=8> */
.L_x_111:
[----:B------:R-:W-:Y:S05]  /*ae50*/  BSYNC B1 ;  /* 0x0000000000017941 */ /* 0x000fea0003800000 */
.L_x_110:
        /* <DEDUP_REMOVED lines=8> */
.L_x_113:
[----:B------:R-:W-:Y:S05]  /*aee0*/  BSYNC B1 ;  /* 0x0000000000017941 */ /* 0x000fea0003800000 */
.L_x_112:
        /* <DEDUP_REMOVED lines=8> */
.L_x_115:
[----:B------:R-:W-:Y:S05]  /*af70*/  BSYNC B1 ;  /* 0x0000000000017941 */ /* 0x000fea0003800000 */
.L_x_114:
        /* <DEDUP_REMOVED lines=8> */
.L_x_117:
[----:B------:R-:W-:Y:S05]  /*b000*/  BSYNC B1 ;  /* 0x0000000000017941 */ /* 0x000fea0003800000 */
.L_x_116:
        /* <DEDUP_REMOVED lines=13> */
.L_x_119:
[----:B------:R-:W-:Y:S05]  /*b0e0*/  BSYNC B1 ;  /* 0x0000000000017941 */ /* 0x000fea0003800000 */
.L_x_118:
        /* <DEDUP_REMOVED lines=8> */
.L_x_121:
[----:B------:R-:W-:Y:S05]  /*b170*/  BSYNC B1 ;  /* 0x0000000000017941 */ /* 0x000fea0003800000 */
.L_x_120:
        /* <DEDUP_REMOVED lines=8> */
.L_x_123:
[----:B------:R-:W-:Y:S05]  /*b200*/  BSYNC B1 ;  /* 0x0000000000017941 */ /* 0x000fea0003800000 */
.L_x_122:
        /* <DEDUP_REMOVED lines=8> */
.L_x_125:
[----:B------:R-:W-:Y:S05]  /*b290*/  BSYNC B1 ;  /* 0x0000000000017941 */ /* 0x000fea0003800000 */
.L_x_124:
        /* <DEDUP_REMOVED lines=8> */
.L_x_127:
[----:B------:R-:W-:Y:S05]  /*b320*/  BSYNC B1 ;  /* 0x0000000000017941 */ /* 0x000fea0003800000 */
.L_x_126:
        /* <DEDUP_REMOVED lines=13> */
.L_x_129:
[----:B------:R-:W-:Y:S05]  /*b400*/  BSYNC B1 ;  /* 0x0000000000017941 */ /* 0x000fea0003800000 */
.L_x_128:
        /* <DEDUP_REMOVED lines=8> */
.L_x_131:
[----:B------:R-:W-:Y:S05]  /*b490*/  BSYNC B1 ;  /* 0x0000000000017941 */ /* 0x000fea0003800000 */
.L_x_130:
        /* <DEDUP_REMOVED lines=8> */
.L_x_133:
[----:B------:R-:W-:Y:S05]  /*b520*/  BSYNC B1 ;  /* 0x0000000000017941 */ /* 0x000fea0003800000 */
.L_x_132:
        /* <DEDUP_REMOVED lines=8> */
.L_x_135:
[----:B------:R-:W-:Y:S05]  /*b5b0*/  BSYNC B1 ;  /* 0x0000000000017941 */ /* 0x000fea0003800000 */
.L_x_134:
        /* <DEDUP_REMOVED lines=8> */
.L_x_137:
[----:B------:R-:W-:Y:S05]  /*b640*/  BSYNC B1 ;  /* 0x0000000000017941 */ /* 0x000fea0003800000 */
.L_x_136:
        /* <DEDUP_REMOVED lines=13> */
.L_x_139:
[----:B------:R-:W-:Y:S05]  /*b720*/  BSYNC B1 ;  /* 0x0000000000017941 */ /* 0x000fea0003800000 */
.L_x_138:
        /* <DEDUP_REMOVED lines=8> */
.L_x_141:
[----:B------:R-:W-:Y:S05]  /*b7b0*/  BSYNC B1 ;  /* 0x0000000000017941 */ /* 0x000fea0003800000 */
.L_x_140:
[----:B-1----:R-:W2:Y:S01]  /*b7c0*/  LDL.LU R3, [R1+0xd0] ;  /* 0x0000d00001037983 */ /* 0x002ea20000300800 */
[----:B------:R-:W-:Y:S01]  /*b7d0*/  BSSY B1, `(.L_x_142) ;  /* 0x0000007000017945 */ /* 0x000fe20003800000 */
[----:B--2---:R-:W-:-:S05]  /*b7e0*/  @!P3 IMAD R3, R3, R17, R2 ;  /* 0x000000110303b224 */ /* 0x004fca00078e0202 */
[----:B------:R1:W-:Y:S01]  /*b7f0*/  @!P3 STG.E.U8 desc[UR36][R4.64+0x68], R3 ;  /* 0x000068030400b986 */ /* 0x0003e2000c101124 */
[----:B------:R-:W-:Y:S05]  /*b800*/  @P5 BRA `(.L_x_143) ;  /* 0x00000000000c5947 */ /* 0x000fea0003800000 */
[----:B------:R-:W1:Y:S02]  /*b810*/  LDG.E.U8 R16, desc[UR36][R14.64+0x69] ;  /* 0x000069240e107981 */ /* 0x000e64000c1e1100 */
[----:B-1----:R-:W-:-:S05]  /*b820*/  PRMT R3, R16, 0x8880, RZ ;  /* 0x0000888010037816 */ /* 0x002fca00000000ff */
[----:B------:R-:W-:-:S07]  /*b830*/  IMAD R2, R3, R18, RZ ;  /* 0x0000001203027224 */ /* 0x000fce00078e02ff */
.L_x_143:
[----:B------:R-:W-:Y:S05]  /*b840*/  BSYNC B1 ;  /* 0x0000000000017941 */ /* 0x000fea0003800000 */
.L_x_142:
        /* <DEDUP_REMOVED lines=8> */
.L_x_145:
[----:B------:R-:W-:Y:S05]  /*b8d0*/  BSYNC B1 ;  /* 0x0000000000017941 */ /* 0x000fea0003800000 */
.L_x_144:
        /* <DEDUP_REMOVED lines=8> */
.L_x_147:
[----:B------:R-:W-:Y:S05]  /*b960*/  BSYNC B1 ;  /* 0x0000000000017941 */ /* 0x000fea0003800000 */
.L_x_146:
        /* <DEDUP_REMOVED lines=10> */
[----:B------:R-:W1:Y:S02]  /*ba10*/  LDG.E.U8 R16, desc[UR36][R14.64+0x70] ;  /* 0x000070240e107981 */ /* 0x000e64000c1e1100 */
[----:B-1----:R-:W-:-:S05]  /*ba20*/  PRMT R3, R16, 0x8880, RZ ;  /* 0x0000888010037816 */ /* 0x002fca00000000ff */
[----:B------:R-:W-:-:S07]  /*ba30*/  IMAD R2, R3, R18, RZ ;  /* 0x0000001203027224 */ /* 0x000fce00078e02ff */
.L_x_149:
[----:B------:R-:W-:Y:S05]  /*ba40*/  BSYNC B1 ;  /* 0x0000000000017941 */ /* 0x000fea0003800000 */
.L_x_148:
        /* <DEDUP_REMOVED lines=8> */
.L_x_151:
[----:B------:R-:W-:Y:S05]  /*bad0*/  BSYNC B1 ;  /* 0x0000000000017941 */ /* 0x000fea0003800000 */
.L_x_150:
        /* <DEDUP_REMOVED lines=8> */
.L_x_153:
[----:B------:R-:W-:Y:S05]  /*bb60*/  BSYNC B1 ;  /* 0x0000000000017941 */ /* 0x000fea0003800000 */
.L_x_152:
        /* <DEDUP_REMOVED lines=8> */
.L_x_155:
[----:B------:R-:W-:Y:S05]  /*bbf0*/  BSYNC B1 ;  /* 0x0000000000017941 */ /* 0x000fea0003800000 */
.L_x_154:
        /* <DEDUP_REMOVED lines=8> */
.L_x_157:
[----:B------:R-:W-:Y:S05]  /*bc80*/  BSYNC B1 ;  /* 0x0000000000017941 */ /* 0x000fea0003800000 */
.L_x_156:
        /* <DEDUP_REMOVED lines=13> */
.L_x_159:
[----:B------:R-:W-:Y:S05]  /*bd60*/  BSYNC B1 ;  /* 0x0000000000017941 */ /* 0x000fea0003800000 */
.L_x_158:
        /* <DEDUP_REMOVED lines=8> */
.L_x_161:
[----:B------:R-:W-:Y:S05]  /*bdf0*/  BSYNC B1 ;  /* 0x0000000000017941 */ /* 0x000fea0003800000 */
.L_x_160:
        /* <DEDUP_REMOVED lines=8> */
.L_x_163:
[----:B------:R-:W-:Y:S05]  /*be80*/  BSYNC B1 ;  /* 0x0000000000017941 */ /* 0x000fea0003800000 */
.L_x_162:
        /* <DEDUP_REMOVED lines=8> */
.L_x_165:
[----:B------:R-:W-:Y:S05]  /*bf10*/  BSYNC B1 ;  /* 0x0000000000017941 */ /* 0x000fea0003800000 */
.L_x_164:
        /* <DEDUP_REMOVED lines=8> */
.L_x_167:
[----:B------:R-:W-:Y:S05]  /*bfa0*/  BSYNC B1 ;  /* 0x0000000000017941 */ /* 0x000fea0003800000 */
.L_x_166:
        /* <DEDUP_REMOVED lines=13> */
.L_x_169:
[----:B------:R-:W-:Y:S05]  /*c080*/  BSYNC B1 ;  /* 0x0000000000017941 */ /* 0x000fea0003800000 */
.L_x_168:
        /* <DEDUP_REMOVED lines=8> */
.L_x_171:
[----:B------:R-:W-:Y:S05]  /*c110*/  BSYNC B1 ;  /* 0x0000000000017941 */ /* 0x000fea0003800000 */
.L_x_170:
        /* <DEDUP_REMOVED lines=8> */
.L_x_173:
[----:B------:R-:W-:Y:S05]  /*c1a0*/  BSYNC B1 ;  /* 0x0000000000017941 */ /* 0x000fea0003800000 */
.L_x_172:
        /* <DEDUP_REMOVED lines=8> */
.L_x_175:
[----:B------:R-:W-:Y:S05]  /*c230*/  BSYNC B1 ;  /* 0x0000000000017941 */ /* 0x000fea0003800000 */
.L_x_174:
        /* <DEDUP_REMOVED lines=8> */
.L_x_177:
[----:B------:R-:W-:Y:S05]  /*c2c0*/  BSYNC B1 ;  /* 0x0000000000017941 */ /* 0x000fea0003800000 */
.L_x_176:
        /* <DEDUP_REMOVED lines=13> */
.L_x_179:
[----:B------:R-:W-:Y:S05]  /*c3a0*/  BSYNC B1 ;  /* 0x0000000000017941 */ /* 0x000fea0003800000 */
.L_x_178:
        /* <DEDUP_REMOVED lines=8> */
.L_x_181:
[----:B------:R-:W-:Y:S05]  /*c430*/  BSYNC B1 ;  /* 0x0000000000017941 */ /* 0x000fea0003800000 */
.L_x_180:
        /* <DEDUP_REMOVED lines=8> */
.L_x_183:
[----:B------:R-:W-:Y:S05]  /*c4c0*/  BSYNC B1 ;  /* 0x0000000000017941 */ /* 0x000fea0003800000 */
.L_x_182:
        /* <DEDUP_REMOVED lines=8> */
.L_x_185:
[----:B------:R-:W-:Y:S05]  /*c550*/  BSYNC B1 ;  /* 0x0000000000017941 */ /* 0x000fea0003800000 */
.L_x_184:
        /* <DEDUP_REMOVED lines=8> */
.L_x_187:
[----:B------:R-:W-:Y:S05]  /*c5e0*/  BSYNC B1 ;  /* 0x0000000000017941 */ /* 0x000fea0003800000 */
.L_x_186:
        /* <DEDUP_REMOVED lines=13> */
.L_x_189:
[----:B------:R-:W-:Y:S05]  /*c6c0*/  BSYNC B1 ;  /* 0x0000000000017941 */ /* 0x000fea0003800000 */
.L_x_188:
        /* <DEDUP_REMOVED lines=8> */
.L_x_191:
[----:B------:R-:W-:Y:S05]  /*c750*/  BSYNC B1 ;  /* 0x0000000000017941 */ /* 0x000fea0003800000 */
.L_x_190:
        /* <DEDUP_REMOVED lines=8> */
.L_x_193:
[----:B------:R-:W-:Y:S05]  /*c7e0*/  BSYNC B1 ;  /* 0x0000000000017941 */ /* 0x000fea0003800000 */
.L_x_192:
        /* <DEDUP_REMOVED lines=8> */
.L_x_195:
[----:B------:R-:W-:Y:S05]  /*c870*/  BSYNC B1 ;  /* 0x0000000000017941 */ /* 0x000fea0003800000 */
.L_x_194:
        /* <DEDUP_REMOVED lines=8> */
.L_x_197:
[----:B------:R-:W-:Y:S05]  /*c900*/  BSYNC B1 ;  /* 0x0000000000017941 */ /* 0x000fea0003800000 */
.L_x_196:
        /* <DEDUP_REMOVED lines=13> */
.L_x_199:
[----:B------:R-:W-:Y:S05]  /*c9e0*/  BSYNC B1 ;  /* 0x0000000000017941 */ /* 0x000fea0003800000 */
.L_x_198:
        /* <DEDUP_REMOVED lines=8> */
.L_x_201:
[----:B------:R-:W-:Y:S05]  /*ca70*/  BSYNC B1 ;  /* 0x0000000000017941 */ /* 0x000fea0003800000 */
.L_x_200:
        /* <DEDUP_REMOVED lines=8> */
.L_x_203:
[----:B------:R-:W-:Y:S05]  /*cb00*/  BSYNC B1 ;  /* 0x0000000000017941 */ /* 0x000fea0003800000 */
.L_x_202:
        /* <DEDUP_REMOVED lines=8> */
.L_x_205:
[----:B------:R-:W-:Y:S05]  /*cb90*/  BSYNC B1 ;  /* 0x0000000000017941 */ /* 0x000fea0003800000 */
.L_x_204:
        /* <DEDUP_REMOVED lines=8> */
.L_x_207:
[----:B------:R-:W-:Y:S05]  /*cc20*/  BSYNC B1 ;  /* 0x0000000000017941 */ /* 0x000fea0003800000 */
.L_x_206:
        /* <DEDUP_REMOVED lines=13> */
.L_x_209:
[----:B------:R-:W-:Y:S05]  /*cd00*/  BSYNC B1 ;  /* 0x0000000000017941 */ /* 0x000fea0003800000 */
.L_x_208:
        /* <DEDUP_REMOVED lines=8> */
.L_x_211:
[----:B------:R-:W-:Y:S05]  /*cd90*/  BSYNC B1 ;  /* 0x0000000000017941 */ /* 0x000fea0003800000 */
.L_x_210:
        /* <DEDUP_REMOVED lines=8> */
.L_x_213:
[----:B------:R-:W-:Y:S05]  /*ce20*/  BSYNC B1 ;  /* 0x0000000000017941 */ /* 0x000fea0003800000 */
.L_x_212:
        /* <DEDUP_REMOVED lines=8> */
.L_x_215:
[----:B------:R-:W-:Y:S05]  /*ceb0*/  BSYNC B1 ;  /* 0x0000000000017941 */ /* 0x000fea0003800000 */
.L_x_214:
        /* <DEDUP_REMOVED lines=8> */
.L_x_217:
[----:B------:R-:W-:Y:S05]  /*cf40*/  BSYNC B1 ;  /* 0x0000000000017941 */ /* 0x000fea0003800000 */
.L_x_216:
        /* <DEDUP_REMOVED lines=13> */
.L_x_219:
[----:B------:R-:W-:Y:S05]  /*d020*/  BSYNC B1 ;  /* 0x0000000000017941 */ /* 0x000fea0003800000 */
.L_x_218:
        /* <DEDUP_REMOVED lines=8> */
.L_x_221:
[----:B------:R-:W-:Y:S05]  /*d0b0*/  BSYNC B1 ;  /* 0x0000000000017941 */ /* 0x000fea0003800000 */
.L_x_220:
        /* <DEDUP_REMOVED lines=8> */
.L_x_223:
[----:B------:R-:W-:Y:S05]  /*d140*/  BSYNC B1 ;  /* 0x0000000000017941 */ /* 0x000fea0003800000 */
.L_x_222:
        /* <DEDUP_REMOVED lines=8> */
.L_x_225:
[----:B------:R-:W-:Y:S05]  /*d1d0*/  BSYNC B1 ;  /* 0x0000000000017941 */ /* 0x000fea0003800000 */
.L_x_224:
        /* <DEDUP_REMOVED lines=8> */
.L_x_227:
[----:B------:R-:W-:Y:S05]  /*d260*/  BSYNC B1 ;  /* 0x0000000000017941 */ /* 0x000fea0003800000 */
.L_x_226:
        /* <DEDUP_REMOVED lines=13> */
.L_x_229:
[----:B------:R-:W-:Y:S05]  /*d340*/  BSYNC B1 ;  /* 0x0000000000017941 */ /* 0x000fea0003800000 */
.L_x_228:
        /* <DEDUP_REMOVED lines=8> */
.L_x_231:
[----:B------:R-:W-:Y:S05]  /*d3d0*/  BSYNC B1 ;  /* 0x0000000000017941 */ /* 0x000fea0003800000 */
.L_x_230:
        /* <DEDUP_REMOVED lines=8> */
.L_x_233:
[----:B------:R-:W-:Y:S05]  /*d460*/  BSYNC B1 ;  /* 0x0000000000017941 */ /* 0x000fea0003800000 */
.L_x_232:
        /* <DEDUP_REMOVED lines=8> */
.L_x_235:
[----:B------:R-:W-:Y:S05]  /*d4f0*/  BSYNC B1 ;  /* 0x0000000000017941 */ /* 0x000fea0003800000 */
.L_x_234:
        /* <DEDUP_REMOVED lines=8> */
.L_x_237:
[----:B------:R-:W-:Y:S05]  /*d580*/  BSYNC B1 ;  /* 0x0000000000017941 */ /* 0x000fea0003800000 */
.L_x_236:
        /* <DEDUP_REMOVED lines=13> */
.L_x_239:
[----:B------:R-:W-:Y:S05]  /*d660*/  BSYNC B1 ;  /* 0x0000000000017941 */ /* 0x000fea0003800000 */
.L_x_238:
        /* <DEDUP_REMOVED lines=8> */
.L_x_241:
[----:B------:R-:W-:Y:S05]  /*d6f0*/  BSYNC B1 ;  /* 0x0000000000017941 */ /* 0x000fea0003800000 */
.L_x_240:
        /* <DEDUP_REMOVED lines=8> */
.L_x_243:
[----:B------:R-:W-:Y:S05]  /*d780*/  BSYNC B1 ;  /* 0x0000000000017941 */ /* 0x000fea0003800000 */
.L_x_242:
        /* <DEDUP_REMOVED lines=8> */
.L_x_245:
[----:B------:R-:W-:Y:S05]  /*d810*/  BSYNC B1 ;  /* 0x0000000000017941 */ /* 0x000fea0003800000 */
.L_x_244:
        /* <DEDUP_REMOVED lines=8> */
.L_x_247:
[----:B------:R-:W-:Y:S05]  /*d8a0*/  BSYNC B1 ;  /* 0x0000000000017941 */ /* 0x000fea0003800000 */
.L_x_246:
        /* <DEDUP_REMOVED lines=13> */
.L_x_249:
[----:B------:R-:W-:Y:S05]  /*d980*/  BSYNC B1 ;  /* 0x0000000000017941 */ /* 0x000fea0003800000 */
.L_x_248:
        /* <DEDUP_REMOVED lines=8> */
.L_x_251:
[----:B------:R-:W-:Y:S05]  /*da10*/  BSYNC B1 ;  /* 0x0000000000017941 */ /* 0x000fea0003800000 */
.L_x_250:
        /* <DEDUP_REMOVED lines=8> */
.L_x_253:
[----:B------:R-:W-:Y:S05]  /*daa0*/  BSYNC B1 ;  /* 0x0000000000017941 */ /* 0x000fea0003800000 */
.L_x_252:
        /* <DEDUP_REMOVED lines=8> */
.L_x_255:
[----:B------:R-:W-:Y:S05]  /*db30*/  BSYNC B1 ;  /* 0x0000000000017941 */ /* 0x000fea0003800000 */
.L_x_254:
        /* <DEDUP_REMOVED lines=8> */
.L_x_257:
[----:B------:R-:W-:Y:S05]  /*dbc0*/  BSYNC B1 ;  /* 0x0000000000017941 */ /* 0x000fea0003800000 */
.L_x_256:
        /* <DEDUP_REMOVED lines=13> */
.L_x_259:
[----:B------:R-:W-:Y:S05]  /*dca0*/  BSYNC B1 ;  /* 0x0000000000017941 */ /* 0x000fea0003800000 */
.L_x_258:
        /* <DEDUP_REMOVED lines=8> */
.L_x_261:
[----:B------:R-:W-:Y:S05]  /*dd30*/  BSYNC B1 ;  /* 0x0000000000017941 */ /* 0x000fea0003800000 */
.L_x_260:
        /* <DEDUP_REMOVED lines=8> */
.L_x_263:
[----:B------:R-:W-:Y:S05]  /*ddc0*/  BSYNC B1 ;  /* 0x0000000000017941 */ /* 0x000fea0003800000 */
.L_x_262:
        /* <DEDUP_REMOVED lines=8> */
.L_x_265:
[----:B------:R-:W-:Y:S05]  /*de50*/  BSYNC B1 ;  /* 0x0000000000017941 */ /* 0x000fea0003800000 */
.L_x_264:
        /* <DEDUP_REMOVED lines=8> */
.L_x_267:
[----:B------:R-:W-:Y:S05]  /*dee0*/  BSYNC B1 ;  /* 0x0000000000017941 */ /* 0x000fea0003800000 */
.L_x_266:
        /* <DEDUP_REMOVED lines=13> */
.L_x_269:
[----:B------:R-:W-:Y:S05]  /*dfc0*/  BSYNC B1 ;  /* 0x0000000000017941 */ /* 0x000fea0003800000 */
.L_x_268:
        /* <DEDUP_REMOVED lines=8> */
.L_x_271:
[----:B------:R-:W-:Y:S05]  /*e050*/  BSYNC B1 ;  /* 0x0000000000017941 */ /* 0x000fea0003800000 */
.L_x_270:
        /* <DEDUP_REMOVED lines=8> */
.L_x_273:
[----:B------:R-:W-:Y:S05]  /*e0e0*/  BSYNC B1 ;  /* 0x0000000000017941 */ /* 0x000fea0003800000 */
.L_x_272:
        /* <DEDUP_REMOVED lines=8> */
.L_x_275:
[----:B------:R-:W-:Y:S05]  /*e170*/  BSYNC B1 ;  /* 0x0000000000017941 */ /* 0x000fea0003800000 */
.L_x_274:
        /* <DEDUP_REMOVED lines=8> */
.L_x_277:
[----:B------:R-:W-:Y:S05]  /*e200*/  BSYNC B1 ;  /* 0x0000000000017941 */ /* 0x000fea0003800000 */
.L_x_276:
[----:B-1----:R-:W2:Y:S01]  /*e210*/  LDL.LU R3, [R1+0x1e0] ;  /* 0x0001e00001037983 */ /* 0x002ea20000300800 */
[C---:B------:R-:W-:Y:S01]  /*e220*/  ISETP.LT.OR P2, PT, R0.reuse, 0xf2, !P1 ;  /* 0x000000f20000780c */ /* 0x040fe20004f41670 */
[----:B------:R-:W-:Y:S01]  /*e230*/  BSSY B1, `(.L_x_278) ;  /* 0x000000c000017945 */ /* 0x000fe20003800000 */
[----:B------:R-:W-:Y:S02]  /*e240*/  ISETP.LT.OR P6, PT, R0, 0xf9, !P1 ;  /* 0x000000f90000780c */ /* 0x000fe40004fc1670 */
[----:B------:R-:W-:Y:S02]  /*e250*/  IADD3 R163, P3, R160, 0x80, RZ ;  /* 0x00000080a0a37810 */ /* 0x000fe40007f7e0ff */
        /* <DEDUP_REMOVED lines=9> */
.L_x_279:
[----:B------:R-:W-:Y:S05]  /*e2f0*/  BSYNC B1 ;  /* 0x0000000000017941 */ /* 0x000fea0003800000 */
.L_x_278:
        /* <DEDUP_REMOVED lines=8> */
.L_x_281:
[----:B------:R-:W-:Y:S05]  /*e380*/  BSYNC B1 ;  /* 0x0000000000017941 */ /* 0x000fea0003800000 */
.L_x_280:
        /* <DEDUP_REMOVED lines=8> */
.L_x_283:
[----:B------:R-:W-:Y:S05]  /*e410*/  BSYNC B1 ;  /* 0x0000000000017941 */ /* 0x000fea0003800000 */
.L_x_282:
        /* <DEDUP_REMOVED lines=8> */
.L_x_285:
[----:B------:R-:W-:Y:S05]  /*e4a0*/  BSYNC B1 ;  /* 0x0000000000017941 */ /* 0x000fea0003800000 */
.L_x_284:
[----:B-1----:R-:W2:Y:S01]  /*e4b0*/  LDL.LU R3, [R1+0x1f0] ;  /* 0x0001f00001037983 */ /* 0x002ea20000300800 */
[----:B------:R-:W-:Y:S01]  /*e4c0*/  BSSY B1, `(.L_x_286) ;  /* 0x0000008000017945 */ /* 0x000fe20003800000 */
[----:B------:R-:W-:-:S04]  /*e4d0*/  IMAD.WIDE.U32 R160, R163, R20, R158 ;  /* 0x00000014a3a07225 */ /* 0x000fc800078e009e */
[----:B--2---:R-:W-:-:S05]  /*e4e0*/  @!P6 IMAD R3, R3, R17, R2 ;  /* 0x000000110303e224 */ /* 0x004fca00078e0202 */
[----:B------:R1:W-:Y:S01]  /*e4f0*/  @!P6 STG.E.U8 desc[UR36][R4.64+0xf8], R3 ;  /* 0x0000f8030400e986 */ /* 0x0003e2000c101124 */
[----:B------:R-:W-:Y:S05]  /*e500*/  @P1 BRA `(.L_x_287) ;  /* 0x00000000000c1947 */ /* 0x000fea0003800000 */
[----:B------:R-:W1:Y:S02]  /*e510*/  LDG.E.U8 R16, desc[UR36][R14.64+0xf9] ;  /* 0x0000f9240e107981 */ /* 0x000e64000c1e1100 */
[----:B-1----:R-:W-:-:S05]  /*e520*/  PRMT R3, R16, 0x8880, RZ ;  /* 0x0000888010037816 */ /* 0x002fca00000000ff */
[----:B------:R-:W-:-:S07]  /*e530*/  IMAD R2, R3, R18, RZ ;  /* 0x0000001203027224 */ /* 0x000fce00078e02ff */
.L_x_287:
[----:B------:R-:W-:Y:S05]  /*e540*/  BSYNC B1 ;  /* 0x0000000000017941 */ /* 0x000fea0003800000 */
.L_x_286:
[----:B-1----:R-:W2:Y:S01]  /*e550*/  LDL.LU R3, [R1+0x1f4] ;  /* 0x0001f40001037983 */ /* 0x002ea20000300800 */
[----:B------:R-:W-:Y:S01]  /*e560*/  IMAD.WIDE.U32 R158, R163, R20, R152 ;  /* 0x00000014a39e7225 */ /* 0x000fe200078e0098 */
[----:B------:R-:W-:Y:S01]  /*e570*/  ISETP.GE.AND P2, PT, R154, 0x81, PT ;  /* 0x000000819a00780c */ /* 0x000fe20003f46270 */
[----:B------:R-:W-:Y:S01]  /*e580*/  BSSY B1, `(.L_x_288) ;  /* 0x000000e000017945 */ /* 0x000fe20003800000 */
[-C--:B------:R-:W-:Y:S01]  /*e590*/  IADD3 R156, P5, P4, R156, R22.reuse, R160 ;  /* 0x000000169c9c7210 */ /* 0x080fe20007cbe0a0 */
[----:B0-----:R-:W-:Y:S01]  /*e5a0*/  IMAD.X R15, RZ, RZ, UR9, P3 ;  /* 0x00000009ff0f7e24 */ /* 0x001fe200098e06ff */
[----:B------:R-:W-:Y:S02]  /*e5b0*/  ISETP.LT.OR P6, PT, R0, 0x1, !P2 ;  /* 0x000000010000780c */ /* 0x000fe400057c1670 */
[----:B------:R-:W-:Y:S01]  /*e5c0*/  IADD3 R14, P3, R158, R22, RZ ;  /* 0x000000169e0e7210 */ /* 0x000fe20007f7e0ff */
[----:B------:R-:W-:Y:S02]  /*e5d0*/  IMAD R20, R15, R20, RZ ;  /* 0x000000140f147224 */ /* 0x000fe400078e02ff */
[----:B--2---:R-:W-:-:S05]  /*e5e0*/  @!P1 IMAD R3, R3, R17, R2 ;  /* 0x0000001103039224 */ /* 0x004fca00078e0202 */
[----:B------:R0:W-:Y:S01]  /*e5f0*/  @!P1 STG.E.U8 desc[UR36][R4.64+0xf9], R3 ;  /* 0x0000f90304009986 */ /* 0x0001e2000c101124 */
[C---:B------:R-:W-:Y:S02]  /*e600*/  ISETP.LT.OR P1, PT, R0.reuse, 0xf9, !P0 ;  /* 0x000000f90000780c */ /* 0x040fe40004721670 */
[----:B------:R-:W-:-:S11]  /*e610*/  ISETP.LT.OR P0, PT, R0, 0xfa, !P0 ;  /* 0x000000fa0000780c */ /* 0x000fd60004701670 */
[----:B0-----:R-:W-:Y:S05]  /*e620*/  @P1 BRA `(.L_x_289) ;  /* 0x00000000000c1947 */ /* 0x001fea0003800000 */
[----:B------:R-:W2:Y:S02]  /*e630*/  LDG.E.U8 R16, desc[UR36][R12.64+0xf8] ;  /* 0x0000f8240c107981 */ /* 0x000ea4000c1e1100 */
[----:B--2---:R-:W-:-:S05]  /*e640*/  PRMT R3, R16, 0x8880, RZ ;  /* 0x0000888010037816 */ /* 0x004fca00000000ff */
[----:B------:R-:W-:-:S07]  /*e650*/  IMAD R2, R3, R18, RZ ;  /* 0x0000001203027224 */ /* 0x000fce00078e02ff */
.L_x_289:
[----:B------:R-:W-:Y:S05]  /*e660*/  BSYNC B1 ;  /* 0x0000000000017941 */ /* 0x000fea0003800000 */
.L_x_288:
[----:B------:R-:W2:Y:S01]  /*e670*/  LDL.LU R3, [R1+0x1f8] ;  /* 0x0001f80001037983 */ /* 0x000ea20000300800 */
[----:B------:R-:W-:Y:S01]  /*e680*/  BSSY B1, `(.L_x_290) ;  /* 0x0000008000017945 */ /* 0x000fe20003800000 */
[----:B------:R-:W-:Y:S02]  /*e690*/  IMAD R21, R163, R21, R20 ;  /* 0x00000015a3157224 */ /* 0x000fe400078e0214 */
[----:B--2---:R-:W-:-:S05]  /*e6a0*/  @!P1 IMAD R3, R3, R17, R2 ;  /* 0x0000001103039224 */ /* 0x004fca00078e0202 */
[----:B------:R0:W-:Y:S01]  /*e6b0*/  @!P1 STG.E.U8 desc[UR36][R10.64+0xf8], R3 ;  /* 0x0000f8030a009986 */ /* 0x0001e2000c101124 */
[----:B------:R-:W-:Y:S05]  /*e6c0*/  @P0 BRA `(.L_x_291) ;  /* 0x00000000000c0947 */ /* 0x000fea0003800000 */
[----:B------:R-:W0:Y:S02]  /*e6d0*/  LDG.E.U8 R16, desc[UR36][R12.64+0xf9] ;  /* 0x0000f9240c107981 */ /* 0x000e24000c1e1100 */
[----:B0-----:R-:W-:-:S05]  /*e6e0*/  PRMT R3, R16, 0x8880, RZ ;  /* 0x0000888010037816 */ /* 0x001fca00000000ff */
[----:B------:R-:W-:-:S07]  /*e6f0*/  IMAD R2, R3, R18, RZ ;  /* 0x0000001203027224 */ /* 0x000fce00078e02ff */
.L_x_291:
[----:B------:R-:W-:Y:S05]  /*e700*/  BSYNC B1 ;  /* 0x0000000000017941 */ /* 0x000fea0003800000 */
.L_x_290:
[----:B0-----:R-:W2:Y:S01]  /*e710*/  LDL.LU R3, [R1+0x1fc] ;  /* 0x0001fc0001037983 */ /* 0x001ea20000300800 */
[----:B------:R-:W-:Y:S01]  /*e720*/  BSSY B1, `(.L_x_292) ;  /* 0x0000009000017945 */ /* 0x000fe20003800000 */
[----:B------:R-:W-:Y:S02]  /*e730*/  IADD3.X R15, R23, R159, R21, P3, !PT ;  /* 0x0000009f170f7210 */ /* 0x000fe40001ffe415 */
[----:B------:R-:W-:Y:S01]  /*e740*/  IADD3 R160, R21, R161, RZ ;  /* 0x000000a115a07210 */ /* 0x000fe20007ffe0ff */
[----:B--2---:R-:W-:-:S05]  /*e750*/  @!P0 IMAD R3, R3, R17, R2 ;  /* 0x0000001103038224 */ /* 0x004fca00078e0202 */
[----:B------:R0:W-:Y:S01]  /*e760*/  @!P0 STG.E.U8 desc[UR36][R10.64+0xf9], R3 ;  /* 0x0000f9030a008986 */ /* 0x0001e2000c101124 */
[----:B------:R-:W-:Y:S05]  /*e770*/  @P6 BRA `(.L_x_293) ;  /* 0x00000000000c6947 */ /* 0x000fea0003800000 */
[----:B------:R-:W0:Y:S02]  /*e780*/  LDG.E.U8 R16, desc[UR36][R14.64] ;  /* 0x000000240e107981 */ /* 0x000e24000c1e1100 */
[----:B0-----:R-:W-:-:S05]  /*e790*/  PRMT R3, R16, 0x8880, RZ ;  /* 0x0000888010037816 */ /* 0x001fca00000000ff */
[----:B------:R-:W-:-:S07]  /*e7a0*/  IMAD R2, R3, R18, RZ ;  /* 0x0000001203027224 */ /* 0x000fce00078e02ff */
.L_x_293:
[----:B------:R-:W-:Y:S05]  /*e7b0*/  BSYNC B1 ;  /* 0x0000000000017941 */ /* 0x000fea0003800000 */
.L_x_292:
[----:B------:R-:W-:Y:S01]  /*e7c0*/  ISETP.LT.OR P3, PT, R0, 0x2, !P2 ;  /* 0x000000020000780c */ /* 0x000fe20005761670 */
[----:B0-----:R-:W-:Y:S01]  /*e7d0*/  @!P6 IMAD R3, R24, R17, R2 ;  /* 0x000000111803e224 */ /* 0x001fe200078e0202 */
[----:B------:R-:W-:Y:S01]  /*e7e0*/  ISETP.GE.AND P0, PT, R154, 0x89, PT ;  /* 0x000000899a00780c */ /* 0x000fe20003f06270 */
[----:B------:R-:W-:Y:S01]  /*e7f0*/  BSSY B1, `(.L_x_294) ;  /* 0x000000b000017945 */ /* 0x000fe20003800000 */
[----:B------:R-:W-:Y:S02]  /*e800*/  IADD3.X R157, R153, R23, R160, P5, P4 ;  /* 0x00000017999d7210 */ /* 0x000fe40002fe84a0 */
[----:B------:R0:W-:Y:S01]  /*e810*/  @!P6 STG.E.U8 desc[UR36][R6.64], R3 ;  /* 0x000000030600e986 */ /* 0x0001e2000c101124 */
[C---:B------:R-:W-:Y:S02]  /*e820*/  ISETP.LT.OR P4, PT, R0.reuse, 0x1, !P0 ;  /* 0x000000010000780c */ /* 0x040fe40004781670 */
[C---:B------:R-:W-:Y:S02]  /*e830*/  ISETP.LT.OR P5, PT, R0.reuse, 0x2, !P0 ;  /* 0x000000020000780c */ /* 0x040fe400047a1670 */
[----:B------:R-:W-:-:S02]  /*e840*/  ISETP.LT.OR P6, PT, R0, 0x9, !P2 ;  /* 0x000000090000780c */ /* 0x000fc400057c1670 */
[----:B------:R-:W-:Y:S01]  /*e850*/  ISETP.LT.OR P1, PT, R0, 0xa, !P2 ;  /* 0x0000000a0000780c */ /* 0x000fe20005721670 */
[----:B------:R-:W-:-:S12]  /*e860*/  @P3 BRA `(.L_x_295) ;  /* 0x00000000000c3947 */ /* 0x000fd80003800000 */
[----:B------:R-:W0:Y:S02]  /*e870*/  LDG.E.U8 R16, desc[UR36][R14.64+0x1] ;  /* 0x000001240e107981 */ /* 0x000e24000c1e1100 */
[----:B0-----:R-:W-:-:S05]  /*e880*/  PRMT R3, R16, 0x8880, RZ ;  /* 0x0000888010037816 */ /* 0x001fca00000000ff */
[----:B------:R-:W-:-:S07]  /*e890*/  IMAD R2, R3, R18, RZ ;  /* 0x0000001203027224 */ /* 0x000fce00078e02ff */
.L_x_295:
[----:B------:R-:W-:Y:S05]  /*e8a0*/  BSYNC B1 ;  /* 0x0000000000017941 */ /* 0x000fea0003800000 */
.L_x_294:
[----:B------:R-:W-:Y:S01]  /*e8b0*/  @!P3 IMAD R25, R25, R17, R2 ;  /* 0x000000111919b224 */ /* 0x000fe200078e0202 */
[----:B------:R-:W-:Y:S04]  /*e8c0*/  BSSY B1, `(.L_x_296) ;  /* 0x0000006000017945 */ /* 0x000fe80003800000 */
[----:B------:R1:W-:Y:S01]  /*e8d0*/  @!P3 STG.E.U8 desc[UR36][R6.64+0x1], R25 ;  /* 0x000001190600b986 */ /* 0x0003e2000c101124 */
[----:B------:R-:W-:Y:S05]  /*e8e0*/  @P4 BRA `(.L_x_297) ;  /* 0x00000000000c4947 */ /* 0x000fea0003800000 */
[----:B------:R-:W0:Y:S02]  /*e8f0*/  LDG.E.U8 R16, desc[UR36][R156.64] ;  /* 0x000000249c107981 */ /* 0x000e24000c1e1100 */
[----:B0-----:R-:W-:-:S05]  /*e900*/  PRMT R3, R16, 0x8880, RZ ;  /* 0x0000888010037816 */ /* 0x001fca00000000ff */
[----:B------:R-:W-:-:S07]  /*e910*/  IMAD R2, R3, R18, RZ ;  /* 0x0000001203027224 */ /* 0x000fce00078e02ff */
.L_x_297:
[----:B------:R-:W-:Y:S05]  /*e920*/  BSYNC B1 ;  /* 0x0000000000017941 */ /* 0x000fea0003800000 */
.L_x_296:
[----:B0-----:R-:W-:Y:S01]  /*e930*/  @!P4 IMAD R3, R26, R17, R2 ;  /* 0x000000111a03c224 */ /* 0x001fe200078e0202 */
[----:B------:R-:W-:Y:S04]  /*e940*/  BSSY B1, `(.L_x_298) ;  /* 0x0000006000017945 */ /* 0x000fe80003800000 */
[----:B------:R0:W-:Y:S01]  /*e950*/  @!P4 STG.E.U8 desc[UR36][R8.64], R3 ;  /* 0x000000030800c986 */ /* 0x0001e2000c101124 */
[----:B------:R-:W-:Y:S05]  /*e960*/  @P5 BRA `(.L_x_299) ;  /* 0x00000000000c5947 */ /* 0x000fea0003800000 */
[----:B------:R-:W0:Y:S02]  /*e970*/  LDG.E.U8 R16, desc[UR36][R156.64+0x1] ;  /* 0x000001249c107981 */ /* 0x000e24000c1e1100 */
[----:B0-----:R-:W-:-:S05]  /*e980*/  PRMT R3, R16, 0x8880, RZ ;  /* 0x0000888010037816 */ /* 0x001fca00000000ff */
[----:B------:R-:W-:-:S07]  /*e990*/  IMAD R2, R3, R18, RZ ;  /* 0x0000001203027224 */ /* 0x000fce00078e02ff */
.L_x_299:
[----:B------:R-:W-:Y:S05]  /*e9a0*/  BSYNC B1 ;  /* 0x0000000000017941 */ /* 0x000fea0003800000 */
.L_x_298:
[----:B------:R-:W-:Y:S01]  /*e9b0*/  @!P5 IMAD R27, R27, R17, R2 ;  /* 0x000000111b1bd224 */ /* 0x000fe200078e0202 */
[----:B------:R-:W-:Y:S04]  /*e9c0*/  BSSY B1, `(.L_x_300) ;  /* 0x0000006000017945 */ /* 0x000fe80003800000 */
[----:B------:R2:W-:Y:S01]  /*e9d0*/  @!P5 STG.E.U8 desc[UR36][R8.64+0x1], R27 ;  /* 0x0000011b0800d986 */ /* 0x0005e2000c101124 */
[----:B------:R-:W-:Y:S05]  /*e9e0*/  @P6 BRA `(.L_x_301) ;  /* 0x00000000000c6947 */ /* 0x000fea0003800000 */
[----:B------:R-:W0:Y:S02]  /*e9f0*/  LDG.E.U8 R16, desc[UR36][R14.64+0x8] ;  /* 0x000008240e107981 */ /* 0x000e24000c1e1100 */
[----:B0-----:R-:W-:-:S05]  /*ea00*/  PRMT R3, R16, 0x8880, RZ ;  /* 0x0000888010037816 */ /* 0x001fca00000000ff */
[----:B------:R-:W-:-:S07]  /*ea10*/  IMAD R2, R3, R18, RZ ;  /* 0x0000001203027224 */ /* 0x000fce00078e02ff */
.L_x_301:
[----:B------:R-:W-:Y:S05]  /*ea20*/  BSYNC B1 ;  /* 0x0000000000017941 */ /* 0x000fea0003800000 */
.L_x_300:
[----:B0-----:R-:W-:Y:S01]  /*ea30*/  @!P6 IMAD R3, R28, R17, R2 ;  /* 0x000000111c03e224 */ /* 0x001fe200078e0202 */
[----:B------:R-:W-:Y:S04]  /*ea40*/  BSSY B1, `(.L_x_302) ;  /* 0x0000006000017945 */ /* 0x000fe80003800000 */
[----:B------:R0:W-:Y:S01]  /*ea50*/  @!P6 STG.E.U8 desc[UR36][R6.64+0x8], R3 ;  /* 0x000008030600e986 */ /* 0x0001e2000c101124 */
[----:B------:R-:W-:Y:S05]  /*ea60*/  @P1 BRA `(.L_x_303) ;  /* 0x00000000000c1947 */ /* 0x000fea0003800000 */
[----:B------:R-:W0:Y:S02]  /*ea70*/  LDG.E.U8 R16, desc[UR36][R14.64+0x9] ;  /* 0x000009240e107981 */ /* 0x000e24000c1e1100 */
[----:B0-----:R-:W-:-:S05]  /*ea80*/  PRMT R3, R16, 0x8880, RZ ;  /* 0x0000888010037816 */ /* 0x001fca00000000ff */
[----:B------:R-:W-:-:S07]  /*ea90*/  IMAD R2, R3, R18, RZ ;  /* 0x0000001203027224 */ /* 0x000fce00078e02ff */
.L_x_303:
[----:B------:R-:W-:Y:S05]  /*eaa0*/  BSYNC B1 ;  /* 0x0000000000017941 */ /* 0x000fea0003800000 */
.L_x_302:
[C---:B------:R-:W-:Y:S01]  /*eab0*/  ISETP.LT.OR P4, PT, R0.reuse, 0x9, !P0 ;  /* 0x000000090000780c */ /* 0x040fe20004781670 */
[----:B------:R-:W-:Y:S01]  /*eac0*/  @!P1 IMAD R29, R29, R17, R2 ;  /* 0x000000111d1d9224 */ /* 0x000fe200078e0202 */
[----:B------:R-:W-:Y:S01]  /*ead0*/  BSSY B1, `(.L_x_304) ;  /* 0x000000a000017945 */ /* 0x000fe20003800000 */
[C---:B------:R-:W-:Y:S02]  /*eae0*/  ISETP.LT.OR P3, PT, R0.reuse, 0xa, !P0 ;  /* 0x0000000a0000780c */ /* 0x040fe40004761670 */
[C---:B------:R-:W-:Y:S01]  /*eaf0*/  ISETP.LT.OR P5, PT, R0.reuse, 0x11, !P2 ;  /* 0x000000110000780c */ /* 0x040fe200057a1670 */
[----:B------:R3:W-:Y:S01]  /*eb00*/  @!P1 STG.E.U8 desc[UR36][R6.64+0x9], R29 ;  /* 0x0000091d06009986 */ /* 0x0007e2000c101124 */
[C---:B------:R-:W-:Y:S02]  /*eb10*/  ISETP.LT.OR P6, PT, R0.reuse, 0x12, !P2 ;  /* 0x000000120000780c */ /* 0x040fe400057c1670 */
[----:B------:R-:W-:-:S04]  /*eb20*/  ISETP.LT.OR P1, PT, R0, 0x11, !P0 ;  /* 0x000000110000780c */ /* 0x000fc80004721670 */
[----:B------:R-:W-:Y:S09]  /*eb30*/  @P4 BRA `(.L_x_305) ;  /* 0x00000000000c4947 */ /* 0x000ff20003800000 */
[----:B------:R-:W0:Y:S02]  /*eb40*/  LDG.E.U8 R16, desc[UR36][R156.64+0x8] ;  /* 0x000008249c107981 */ /* 0x000e24000c1e1100 */
[----:B0-----:R-:W-:-:S05]  /*eb50*/  PRMT R3, R16, 0x8880, RZ ;  /* 0x0000888010037816 */ /* 0x001fca00000000ff */
[----:B------:R-:W-:-:S07]  /*eb60*/  IMAD R2, R3, R18, RZ ;  /* 0x0000001203027224 */ /* 0x000fce00078e02ff */
.L_x_305:
[----:B------:R-:W-:Y:S05]  /*eb70*/  BSYNC B1 ;  /* 0x0000000000017941 */ /* 0x000fea0003800000 */
.L_x_304:
[----:B0-----:R-:W-:Y:S01]  /*eb80*/  @!P4 IMAD R3, R30, R17, R2 ;  /* 0x000000111e03c224 */ /* 0x001fe200078e0202 */
[----:B------:R-:W-:Y:S04]  /*eb90*/  BSSY B1, `(.L_x_306) ;  /* 0x0000006000017945 */ /* 0x000fe80003800000 */
[----:B------:R0:W-:Y:S01]  /*eba0*/  @!P4 STG.E.U8 desc[UR36][R8.64+0x8], R3 ;  /* 0x000008030800c986 */ /* 0x0001e2000c101124 */
[----:B------:R-:W-:Y:S05]  /*ebb0*/  @P3 BRA `(.L_x_307) ;  /* 0x00000000000c3947 */ /* 0x000fea0003800000 */
[----:B------:R-:W0:Y:S02]  /*ebc0*/  LDG.E.U8 R16, desc[UR36][R156.64+0x9] ;  /* 0x000009249c107981 */ /* 0x000e24000c1e1100 */
[----:B0-----:R-:W-:-:S05]  /*ebd0*/  PRMT R3, R16, 0x8880, RZ ;  /* 0x0000888010037816 */ /* 0x001fca00000000ff */
[----:B------:R-:W-:-:S07]  /*ebe0*/  IMAD R2, R3, R18, RZ ;  /* 0x0000001203027224 */ /* 0x000fce00078e02ff */
.L_x_307:
[----:B------:R-:W-:Y:S05]  /*ebf0*/  BSYNC B1 ;  /* 0x0000000000017941 */ /* 0x000fea0003800000 */
.L_x_306:
[----:B------:R-:W-:Y:S01]  /*ec00*/  @!P3 IMAD R31, R31, R17, R2 ;  /* 0x000000111f1fb224 */ /* 0x000fe200078e0202 */
[----:B------:R-:W-:Y:S04]  /*ec10*/  BSSY B1, `(.L_x_308) ;  /* 0x0000006000017945 */ /* 0x000fe80003800000 */
[----:B------:R4:W-:Y:S01]  /*ec20*/  @!P3 STG.E.U8 desc[UR36][R8.64+0x9], R31 ;  /* 0x0000091f0800b986 */ /* 0x0009e2000c101124 */
[----:B------:R-:W-:Y:S05]  /*ec30*/  @P5 BRA `(.L_x_309) ;  /* 0x00000000000c5947 */ /* 0x000fea0003800000 */
[----:B------:R-:W0:Y:S02]  /*ec40*/  LDG.E.U8 R16, desc[UR36][R14.64+0x10] ;  /* 0x000010240e107981 */ /* 0x000e24000c1e1100 */
[----:B0-----:R-:W-:-:S05]  /*ec50*/  PRMT R3, R16, 0x8880, RZ ;  /* 0x0000888010037816 */ /* 0x001fca00000000ff */
[----:B------:R-:W-:-:S07]  /*ec60*/  IMAD R2, R3, R18, RZ ;  /* 0x0000001203027224 */ /* 0x000fce00078e02ff */
.L_x_309:
[----:B------:R-:W-:Y:S05]  /*ec70*/  BSYNC B1 ;  /* 0x0000000000017941 */ /* 0x000fea0003800000 */
.L_x_308:
[----:B0-----:R-:W-:Y:S01]  /*ec80*/  @!P5 IMAD R3, R32, R17, R2 ;  /* 0x000000112003d224 */ /* 0x001fe200078e0202 */
[----:B------:R-:W-:Y:S04]  /*ec90*/  BSSY B1, `(.L_x_310) ;  /* 0x0000006000017945 */ /* 0x000fe80003800000 */
[----:B------:R0:W-:Y:S01]  /*eca0*/  @!P5 STG.E.U8 desc[UR36][R6.64+0x10], R3 ;  /* 0x000010030600d986 */ /* 0x0001e2000c101124 */
[----:B------:R-:W-:Y:S05]  /*ecb0*/  @P6 BRA `(.L_x_311) ;  /* 0x00000000000c6947 */ /* 0x000fea0003800000 */
[----:B------:R-:W0:Y:S02]  /*ecc0*/  LDG.E.U8 R16, desc[UR36][R14.64+0x11] ;  /* 0x000011240e107981 */ /* 0x000e24000c1e1100 */
[----:B0-----:R-:W-:-:S05]  /*ecd0*/  PRMT R3, R16, 0x8880, RZ ;  /* 0x0000888010037816 */ /* 0x001fca00000000ff */
[----:B------:R-:W-:-:S07]  /*ece0*/  IMAD R2, R3, R18, RZ ;  /* 0x0000001203027224 */ /* 0x000fce00078e02ff */
.L_x_311:
[----:B------:R-:W-:Y:S05]  /*ecf0*/  BSYNC B1 ;  /* 0x0000000000017941 */ /* 0x000fea0003800000 */
.L_x_310:
[----:B------:R-:W-:Y:S01]  /*ed00*/  @!P6 IMAD R33, R33, R17, R2 ;  /* 0x000000112121e224 */ /* 0x000fe200078e0202 */
[----:B------:R-:W-:Y:S04]  /*ed10*/  BSSY B1, `(.L_x_312) ;  /* 0x0000006000017945 */ /* 0x000fe80003800000 */
[----:B------:R0:W-:Y:S01]  /*ed20*/  @!P6 STG.E.U8 desc[UR36][R6.64+0x11], R33 ;  /* 0x000011210600e986 */ /* 0x0001e2000c101124 */
[----:B------:R-:W-:Y:S05]  /*ed30*/  @P1 BRA `(.L_x_313) ;  /* 0x00000000000c1947 */ /* 0x000fea0003800000 */
[----:B------:R-:W0:Y:S02]  /*ed40*/  LDG.E.U8 R16, desc[UR36][R156.64+0x10] ;  /* 0x000010249c107981 */ /* 0x000e24000c1e1100 */
[----:B0-----:R-:W-:-:S05]  /*ed50*/  PRMT R3, R16, 0x8880, RZ ;  /* 0x0000888010037816 */ /* 0x001fca00000000ff */
[----:B------:R-:W-:-:S07]  /*ed60*/  IMAD R2, R3, R18, RZ ;  /* 0x0000001203027224 */ /* 0x000fce00078e02ff */
.L_x_313:
[----:B------:R-:W-:Y:S05]  /*ed70*/  BSYNC B1 ;  /* 0x0000000000017941 */ /* 0x000fea0003800000 */
.L_x_312:
[----:B------:R-:W-:Y:S01]  /*ed80*/  ISETP.LT.OR P4, PT, R0, 0x12, !P0 ;  /* 0x000000120000780c */ /* 0x000fe20004781670 */
[----:B0-----:R-:W-:Y:S01]  /*ed90*/  @!P1 IMAD R3, R34, R17, R2 ;  /* 0x0000001122039224 */ /* 0x001fe200078e0202 */
        /* <DEDUP_REMOVED lines=10> */
.L_x_315:
[----:B------:R-:W-:Y:S05]  /*ee40*/  BSYNC B1 ;  /* 0x0000000000017941 */ /* 0x000fea0003800000 */
.L_x_314:
[----:B------:R-:W-:Y:S01]  /*ee50*/  @!P4 IMAD R35, R35, R17, R2 ;  /* 0x000000112323c224 */ /* 0x000fe200078e0202 */
[----:B------:R-:W-:Y:S04]  /*ee60*/  BSSY B1, `(.L_x_316) ;  /* 0x0000006000017945 */ /* 0x000fe80003800000 */
[----:B------:R0:W-:Y:S01]  /*ee70*/  @!P4 STG.E.U8 desc[UR36][R8.64+0x11], R35 ;  /* 0x000011230800c986 */ /* 0x0001e2000c101124 */
[----:B------:R-:W-:Y:S05]  /*ee80*/  @P3 BRA `(.L_x_317) ;  /* 0x00000000000c3947 */ /* 0x000fea0003800000 */
[----:B------:R-:W0:Y:S02]  /*ee90*/  LDG.E.U8 R16, desc[UR36][R14.64+0x18] ;  /* 0x000018240e107981 */ /* 0x000e24000c1e1100 */
[----:B0-----:R-:W-:-:S05]  /*eea0*/  PRMT R3, R16, 0x8880, RZ ;  /* 0x0000888010037816 */ /* 0x001fca00000000ff */
[----:B------:R-:W-:-:S07]  /*eeb0*/  IMAD R2, R3, R18, RZ ;  /* 0x0000001203027224 */ /* 0x000fce00078e02ff */
.L_x_317:
[----:B------:R-:W-:Y:S05]  /*eec0*/  BSYNC B1 ;  /* 0x0000000000017941 */ /* 0x000fea0003800000 */
.L_x_316:
[----:B0-----:R-:W-:Y:S01]  /*eed0*/  @!P3 IMAD R3, R36, R17, R2 ;  /* 0x000000112403b224 */ /* 0x001fe200078e0202 */
[----:B------:R-:W-:Y:S04]  /*eee0*/  BSSY B1, `(.L_x_318) ;  /* 0x0000006000017945 */ /* 0x000fe80003800000 */
[----:B------:R0:W-:Y:S01]  /*eef0*/  @!P3 STG.E.U8 desc[UR36][R6.64+0x18], R3 ;  /* 0x000018030600b986 */ /* 0x0001e2000c101124 */
[----:B------:R-:W-:Y:S05]  /*ef00*/  @P5 BRA `(.L_x_319) ;  /* 0x00000000000c5947 */ /* 0x000fea0003800000 */
[----:B------:R-:W0:Y:S02]  /*ef10*/  LDG.E.U8 R16, desc[UR36][R14.64+0x19] ;  /* 0x000019240e107981 */ /* 0x000e24000c1e1100 */
[----:B0-----:R-:W-:-:S05]  /*ef20*/  PRMT R3, R16, 0x8880, RZ ;  /* 0x0000888010037816 */ /* 0x001fca00000000ff */
[----:B------:R-:W-:-:S07]  /*ef30*/  IMAD R2, R3, R18, RZ ;  /* 0x0000001203027224 */ /* 0x000fce00078e02ff */
.L_x_319:
[----:B------:R-:W-:Y:S05]  /*ef40*/  BSYNC B1 ;  /* 0x0000000000017941 */ /* 0x000fea0003800000 */
.L_x_318:
[----:B------:R-:W-:Y:S01]  /*ef50*/  @!P5 IMAD R37, R37, R17, R2 ;  /* 0x000000112525d224 */ /* 0x000fe200078e0202 */
[----:B------:R-:W-:Y:S04]  /*ef60*/  BSSY B1, `(.L_x_320) ;  /* 0x0000006000017945 */ /* 0x000fe80003800000 */
[----:B------:R0:W-:Y:S01]  /*ef70*/  @!P5 STG.E.U8 desc[UR36][R6.64+0x19], R37 ;  /* 0x000019250600d986 */ /* 0x0001e2000c101124 */
[----:B------:R-:W-:Y:S05]  /*ef80*/  @P6 BRA `(.L_x_321) ;  /* 0x00000000000c6947 */ /* 0x000fea0003800000 */
[----:B------:R-:W0:Y:S02]  /*ef90*/  LDG.E.U8 R16, desc[UR36][R156.64+0x18] ;  /* 0x000018249c107981 */ /* 0x000e24000c1e1100 */
[----:B0-----:R-:W-:-:S05]  /*efa0*/  PRMT R3, R16, 0x8880, RZ ;  /* 0x0000888010037816 */ /* 0x001fca00000000ff */
[----:B------:R-:W-:-:S07]  /*efb0*/  IMAD R2, R3, R18, RZ ;  /* 0x0000001203027224 */ /* 0x000fce00078e02ff */
.L_x_321:
[----:B------:R-:W-:Y:S05]  /*efc0*/  BSYNC B1 ;  /* 0x0000000000017941 */ /* 0x000fea0003800000 */
.L_x_320:
[----:B0-----:R-:W-:Y:S01]  /*efd0*/  @!P6 IMAD R3, R38, R17, R2 ;  /* 0x000000112603e224 */ /* 0x001fe200078e0202 */
[----:B------:R-:W-:Y:S04]  /*efe0*/  BSSY B1, `(.L_x_322) ;  /* 0x0000006000017945 */ /* 0x000fe80003800000 */
[----:B------:R0:W-:Y:S01]  /*eff0*/  @!P6 STG.E.U8 desc[UR36][R8.64+0x18], R3 ;  /* 0x000018030800e986 */ /* 0x0001e2000c101124 */
[----:B------:R-:W-:Y:S05]  /*f000*/  @P1 BRA `(.L_x_323) ;  /* 0x00000000000c1947 */ /* 0x000fea0003800000 */
[----:B------:R-:W0:Y:S02]  /*f010*/  LDG.E.U8 R16, desc[UR36][R156.64+0x19] ;  /* 0x000019249c107981 */ /* 0x000e24000c1e1100 */
[----:B0-----:R-:W-:-:S05]  /*f020*/  PRMT R3, R16, 0x8880, RZ ;  /* 0x0000888010037816 */ /* 0x001fca00000000ff */
[----:B------:R-:W-:-:S07]  /*f030*/  IMAD R2, R3, R18, RZ ;  /* 0x0000001203027224 */ /* 0x000fce00078e02ff */
.L_x_323:
[----:B------:R-:W-:Y:S05]  /*f040*/  BSYNC B1 ;  /* 0x0000000000017941 */ /* 0x000fea0003800000 */
.L_x_322:
        /* <DEDUP_REMOVED lines=12> */
.L_x_325:
[----:B------:R-:W-:Y:S05]  /*f110*/  BSYNC B1 ;  /* 0x0000000000017941 */ /* 0x000fea0003800000 */
.L_x_324:
[----:B0-----:R-:W-:Y:S01]  /*f120*/  @!P4 IMAD R3, R40, R17, R2 ;  /* 0x000000112803c224 */ /* 0x001fe200078e0202 */
[----:B------:R-:W-:Y:S04]  /*f130*/  BSSY B1, `(.L_x_326) ;  /* 0x0000006000017945 */ /* 0x000fe80003800000 */
[----:B------:R0:W-:Y:S01]  /*f140*/  @!P4 STG.E.U8 desc[UR36][R6.64+0x20], R3 ;  /* 0x000020030600c986 */ /* 0x0001e2000c101124 */
[----:B------:R-:W-:Y:S05]  /*f150*/  @P3 BRA `(.L_x_327) ;  /* 0x00000000000c3947 */ /* 0x000fea0003800000 */
[----:B------:R-:W0:Y:S02]  /*f160*/  LDG.E.U8 R16, desc[UR36][R14.64+0x21] ;  /* 0x000021240e107981 */ /* 0x000e24000c1e1100 */
[----:B0-----:R-:W-:-:S05]  /*f170*/  PRMT R3, R16, 0x8880, RZ ;  /* 0x0000888010037816 */ /* 0x001fca00000000ff */
[----:B------:R-:W-:-:S07]  /*f180*/  IMAD R2, R3, R18, RZ ;  /* 0x0000001203027224 */ /* 0x000fce00078e02ff */
.L_x_327:
[----:B------:R-:W-:Y:S05]  /*f190*/  BSYNC B1 ;  /* 0x0000000000017941 */ /* 0x000fea0003800000 */
.L_x_326:
[----:B------:R-:W-:Y:S01]  /*f1a0*/  @!P3 IMAD R41, R41, R17, R2 ;  /* 0x000000112929b224 */ /* 0x000fe200078e0202 */
[----:B------:R-:W-:Y:S04]  /*f1b0*/  BSSY B1, `(.L_x_328) ;  /* 0x0000006000017945 */ /* 0x000fe80003800000 */
[----:B------:R0:W-:Y:S01]  /*f1c0*/  @!P3 STG.E.U8 desc[UR36][R6.64+0x21], R41 ;  /* 0x000021290600b986 */ /* 0x0001e2000c101124 */
[----:B------:R-:W-:Y:S05]  /*f1d0*/  @P5 BRA `(.L_x_329) ;  /* 0x00000000000c5947 */ /* 0x000fea0003800000 */
[----:B------:R-:W0:Y:S02]  /*f1e0*/  LDG.E.U8 R16, desc[UR36][R156.64+0x20] ;  /* 0x000020249c107981 */ /* 0x000e24000c1e1100 */
[----:B0-----:R-:W-:-:S05]  /*f1f0*/  PRMT R3, R16, 0x8880, RZ ;  /* 0x0000888010037816 */ /* 0x001fca00000000ff */
[----:B------:R-:W-:-:S07]  /*f200*/  IMAD R2, R3, R18, RZ ;  /* 0x0000001203027224 */ /* 0x000fce00078e02ff */
.L_x_329:
[----:B------:R-:W-:Y:S05]  /*f210*/  BSYNC B1 ;  /* 0x0000000000017941 */ /* 0x000fea0003800000 */
.L_x_328:
[----:B0-----:R-:W-:Y:S01]  /*f220*/  @!P5 IMAD R3, R42, R17, R2 ;  /* 0x000000112a03d224 */ /* 0x001fe200078e0202 */
[----:B------:R-:W-:Y:S04]  /*f230*/  BSSY B1, `(.L_x_330) ;  /* 0x0000006000017945 */ /* 0x000fe80003800000 */
[----:B------:R0:W-:Y:S01]  /*f240*/  @!P5 STG.E.U8 desc[UR36][R8.64+0x20], R3 ;  /* 0x000020030800d986 */ /* 0x0001e2000c101124 */
[----:B------:R-:W-:Y:S05]  /*f250*/  @P6 BRA `(.L_x_331) ;  /* 0x00000000000c6947 */ /* 0x000fea0003800000 */
[----:B------:R-:W0:Y:S02]  /*f260*/  LDG.E.U8 R16, desc[UR36][R156.64+0x21] ;  /* 0x000021249c107981 */ /* 0x000e24000c1e1100 */
[----:B0-----:R-:W-:-:S05]  /*f270*/  PRMT R3, R16, 0x8880, RZ ;  /* 0x0000888010037816 */ /* 0x001fca00000000ff */
[----:B------:R-:W-:-:S07]  /*f280*/  IMAD R2, R3, R18, RZ ;  /* 0x0000001203027224 */ /* 0x000fce00078e02ff */
.L_x_331:
[----:B------:R-:W-:Y:S05]  /*f290*/  BSYNC B1 ;  /* 0x0000000000017941 */ /* 0x000fea0003800000 */
.L_x_330:
[----:B------:R-:W-:Y:S01]  /*f2a0*/  @!P6 IMAD R43, R43, R17, R2 ;  /* 0x000000112b2be224 */ /* 0x000fe200078e0202 */
[----:B------:R-:W-:Y:S04]  /*f2b0*/  BSSY B1, `(.L_x_332) ;  /* 0x0000006000017945 */ /* 0x000fe80003800000 */
[----:B------:R0:W-:Y:S01]  /*f2c0*/  @!P6 STG.E.U8 desc[UR36][R8.64+0x21], R43 ;  /* 0x0000212b0800e986 */ /* 0x0001e2000c101124 */
[----:B------:R-:W-:Y:S05]  /*f2d0*/  @P1 BRA `(.L_x_333) ;  /* 0x00000000000c1947 */ /* 0x000fea0003800000 */
[----:B------:R-:W0:Y:S02]  /*f2e0*/  LDG.E.U8 R16, desc[UR36][R14.64+0x28] ;  /* 0x000028240e107981 */ /* 0x000e24000c1e1100 */
[----:B0-----:R-:W-:-:S05]  /*f2f0*/  PRMT R3, R16, 0x8880, RZ ;  /* 0x0000888010037816 */ /* 0x001fca00000000ff */
[----:B------:R-:W-:-:S07]  /*f300*/  IMAD R2, R3, R18, RZ ;  /* 0x0000001203027224 */ /* 0x000fce00078e02ff */
.L_x_333:
[----:B------:R-:W-:Y:S05]  /*f310*/  BSYNC B1 ;  /* 0x0000000000017941 */ /* 0x000fea0003800000 */
.L_x_332:
        /* <DEDUP_REMOVED lines=12> */
.L_x_335:
[----:B------:R-:W-:Y:S05]  /*f3e0*/  BSYNC B1 ;  /* 0x0000000000017941 */ /* 0x000fea0003800000 */
.L_x_334:
[----:B------:R-:W-:Y:S01]  /*f3f0*/  @!P4 IMAD R45, R45, R17, R2 ;  /* 0x000000112d2dc224 */ /* 0x000fe200078e0202 */
[----:B------:R-:W-:Y:S04]  /*f400*/  BSSY B1, `(.L_x_336) ;  /* 0x0000006000017945 */ /* 0x000fe80003800000 */
[----:B------:R0:W-:Y:S01]  /*f410*/  @!P4 STG.E.U8 desc[UR36][R6.64+0x29], R45 ;  /* 0x0000292d0600c986 */ /* 0x0001e2000c101124 */
[----:B------:R-:W-:Y:S05]  /*f420*/  @P3 BRA `(.L_x_337) ;  /* 0x00000000000c3947 */ /* 0x000fea0003800000 */
[----:B------:R-:W0:Y:S02]  /*f430*/  LDG.E.U8 R16, desc[UR36][R156.64+0x28] ;  /* 0x000028249c107981 */ /* 0x000e24000c1e1100 */
[----:B0-----:R-:W-:-:S05]  /*f440*/  PRMT R3, R16, 0x8880, RZ ;  /* 0x0000888010037816 */ /* 0x001fca00000000ff */
[----:B------:R-:W-:-:S07]  /*f450*/  IMAD R2, R3, R18, RZ ;  /* 0x0000001203027224 */ /* 0x000fce00078e02ff */
.L_x_337:
[----:B------:R-:W-:Y:S05]  /*f460*/  BSYNC B1 ;  /* 0x0000000000017941 */ /* 0x000fea0003800000 */
.L_x_336:
[----:B0-----:R-:W-:Y:S01]  /*f470*/  @!P3 IMAD R3, R46, R17, R2 ;  /* 0x000000112e03b224 */ /* 0x001fe200078e0202 */
[----:B------:R-:W-:Y:S04]  /*f480*/  BSSY B1, `(.L_x_338) ;  /* 0x0000006000017945 */ /* 0x000fe80003800000 */
[----:B------:R0:W-:Y:S01]  /*f490*/  @!P3 STG.E.U8 desc[UR36][R8.64+0x28], R3 ;  /* 0x000028030800b986 */ /* 0x0001e2000c101124 */
[----:B------:R-:W-:Y:S05]  /*f4a0*/  @P5 BRA `(.L_x_339) ;  /* 0x00000000000c5947 */ /* 0x000fea0003800000 */
[----:B------:R-:W0:Y:S02]  /*f4b0*/  LDG.E.U8 R16, desc[UR36][R156.64+0x29] ;  /* 0x000029249c107981 */ /* 0x000e24000c1e1100 */
[----:B0-----:R-:W-:-:S05]  /*f4c0*/  PRMT R3, R16, 0x8880, RZ ;  /* 0x0000888010037816 */ /* 0x001fca00000000ff */
[----:B------:R-:W-:-:S07]  /*f4d0*/  IMAD R2, R3, R18, RZ ;  /* 0x0000001203027224 */ /* 0x000fce00078e02ff */
.L_x_339:
[----:B------:R-:W-:Y:S05]  /*f4e0*/  BSYNC B1 ;  /* 0x0000000000017941 */ /* 0x000fea0003800000 */
.L_x_338:
[----:B------:R-:W-:Y:S01]  /*f4f0*/  @!P5 IMAD R47, R47, R17, R2 ;  /* 0x000000112f2fd224 */ /* 0x000fe200078e0202 */
[----:B------:R-:W-:Y:S04]  /*f500*/  BSSY B1, `(.L_x_340) ;  /* 0x0000006000017945 */ /* 0x000fe80003800000 */
[----:B------:R0:W-:Y:S01]  /*f510*/  @!P5 STG.E.U8 desc[UR36][R8.64+0x29], R47 ;  /* 0x0000292f0800d986 */ /* 0x0001e2000c101124 */
[----:B------:R-:W-:Y:S05]  /*f520*/  @P6 BRA `(.L_x_341) ;  /* 0x00000000000c6947 */ /* 0x000fea0003800000 */
[----:B------:R-:W0:Y:S02]  /*f530*/  LDG.E.U8 R16, desc[UR36][R14.64+0x30] ;  /* 0x000030240e107981 */ /* 0x000e24000c1e1100 */
[----:B0-----:R-:W-:-:S05]  /*f540*/  PRMT R3, R16, 0x8880, RZ ;  /* 0x0000888010037816 */ /* 0x001fca00000000ff */
[----:B------:R-:W-:-:S07]  /*f550*/  IMAD R2, R3, R18, RZ ;  /* 0x0000001203027224 */ /* 0x000fce00078e02ff */
.L_x_341:
[----:B------:R-:W-:Y:S05]  /*f560*/  BSYNC B1 ;  /* 0x0000000000017941 */ /* 0x000fea0003800000 */
.L_x_340:
[----:B0-----:R-:W-:Y:S01]  /*f570*/  @!P6 IMAD R3, R48, R17, R2 ;  /* 0x000000113003e224 */ /* 0x001fe200078e0202 */
[----:B------:R-:W-:Y:S04]  /*f580*/  BSSY B1, `(.L_x_342) ;  /* 0x0000006000017945 */ /* 0x000fe80003800000 */
[----:B------:R0:W-:Y:S01]  /*f590*/  @!P6 STG.E.U8 desc[UR36][R6.64+0x30], R3 ;  /* 0x000030030600e986 */ /* 0x0001e2000c101124 */
[----:B------:R-:W-:Y:S05]  /*f5a0*/  @P1 BRA `(.L_x_343) ;  /* 0x00000000000c1947 */ /* 0x000fea0003800000 */
[----:B------:R-:W0:Y:S02]  /*f5b0*/  LDG.E.U8 R16, desc[UR36][R14.64+0x31] ;  /* 0x000031240e107981 */ /* 0x000e24000c1e1100 */
[----:B0-----:R-:W-:-:S05]  /*f5c0*/  PRMT R3, R16, 0x8880, RZ ;  /* 0x0000888010037816 */ /* 0x001fca00000000ff */
[----:B------:R-:W-:-:S07]  /*f5d0*/  IMAD R2, R3, R18, RZ ;  /* 0x0000001203027224 */ /* 0x000fce00078e02ff */
.L_x_343:
[----:B------:R-:W-:Y:S05]  /*f5e0*/  BSYNC B1 ;  /* 0x0000000000017941 */ /* 0x000fea0003800000 */
.L_x_342:
        /* <DEDUP_REMOVED lines=12> */
.L_x_345:
[----:B------:R-:W-:Y:S05]  /*f6b0*/  BSYNC B1 ;  /* 0x0000000000017941 */ /* 0x000fea0003800000 */
.L_x_344:
[----:B0-----:R-:W-:Y:S01]  /*f6c0*/  @!P4 IMAD R3, R50, R17, R2 ;  /* 0x000000113203c224 */ /* 0x001fe200078e0202 */
[----:B------:R-:W-:Y:S04]  /*f6d0*/  BSSY B1, `(.L_x_346) ;  /* 0x0000006000017945 */ /* 0x000fe80003800000 */
[----:B------:R0:W-:Y:S01]  /*f6e0*/  @!P4 STG.E.U8 desc[UR36][R8.64+0x30], R3 ;  /* 0x000030030800c986 */ /* 0x0001e2000c101124 */
[----:B------:R-:W-:Y:S05]  /*f6f0*/  @P3 BRA `(.L_x_347) ;  /* 0x00000000000c3947 */ /* 0x000fea0003800000 */
[----:B------:R-:W0:Y:S02]  /*f700*/  LDG.E.U8 R16, desc[UR36][R156.64+0x31] ;  /* 0x000031249c107981 */ /* 0x000e24000c1e1100 */
[----:B0-----:R-:W-:-:S05]  /*f710*/  PRMT R3, R16, 0x8880, RZ ;  /* 0x0000888010037816 */ /* 0x001fca00000000ff */
[----:B------:R-:W-:-:S07]  /*f720*/  IMAD R2, R3, R18, RZ ;  /* 0x0000001203027224 */ /* 0x000fce00078e02ff */
.L_x_347:
[----:B------:R-:W-:Y:S05]  /*f730*/  BSYNC B1 ;  /* 0x0000000000017941 */ /* 0x000fea0003800000 */
.L_x_346:
[----:B------:R-:W-:Y:S01]  /*f740*/  @!P3 IMAD R51, R51, R17, R2 ;  /* 0x000000113333b224 */ /* 0x000fe200078e0202 */
[----:B------:R-:W-:Y:S04]  /*f750*/  BSSY B1, `(.L_x_348) ;  /* 0x0000006000017945 */ /* 0x000fe80003800000 */
[----:B------:R0:W-:Y:S01]  /*f760*/  @!P3 STG.E.U8 desc[UR36][R8.64+0x31], R51 ;  /* 0x000031330800b986 */ /* 0x0001e2000c101124 */
[----:B------:R-:W-:Y:S05]  /*f770*/  @P5 BRA `(.L_x_349) ;  /* 0x00000000000c5947 */ /* 0x000fea0003800000 */
[----:B------:R-:W0:Y:S02]  /*f780*/  LDG.E.U8 R16, desc[UR36][R14.64+0x38] ;  /* 0x000038240e107981 */ /* 0x000e24000c1e1100 */
[----:B0-----:R-:W-:-:S05]  /*f790*/  PRMT R3, R16, 0x8880, RZ ;  /* 0x0000888010037816 */ /* 0x001fca00000000ff */
[----:B------:R-:W-:-:S07]  /*f7a0*/  IMAD R2, R3, R18, RZ ;  /* 0x0000001203027224 */ /* 0x000fce00078e02ff */
.L_x_349:
[----:B------:R-:W-:Y:S05]  /*f7b0*/  BSYNC B1 ;  /* 0x0000000000017941 */ /* 0x000fea0003800000 */
.L_x_348:
[----:B0-----:R-:W-:Y:S01]  /*f7c0*/  @!P5 IMAD R3, R52, R17, R2 ;  /* 0x000000113403d224 */ /* 0x001fe200078e0202 */
[----:B------:R-:W-:Y:S04]  /*f7d0*/  BSSY B1, `(.L_x_350) ;  /* 0x0000006000017945 */ /* 0x000fe80003800000 */
[----:B------:R0:W-:Y:S01]  /*f7e0*/  @!P5 STG.E.U8 desc[UR36][R6.64+0x38], R3 ;  /* 0x000038030600d986 */ /* 0x0001e2000c101124 */
[----:B------:R-:W-:Y:S05]  /*f7f0*/  @P6 BRA `(.L_x_351) ;  /* 0x00000000000c6947 */ /* 0x000fea0003800000 */
[----:B------:R-:W0:Y:S02]  /*f800*/  LDG.E.U8 R16, desc[UR36][R14.64+0x39] ;  /* 0x000039240e107981 */ /* 0x000e24000c1e1100 */
[----:B0-----:R-:W-:-:S05]  /*f810*/  PRMT R3, R16, 0x8880, RZ ;  /* 0x0000888010037816 */ /* 0x001fca00000000ff */
[----:B------:R-:W-:-:S07]  /*f820*/  IMAD R2, R3, R18, RZ ;  /* 0x0000001203027224 */ /* 0x000fce00078e02ff */
.L_x_351:
[----:B------:R-:W-:Y:S05]  /*f830*/  BSYNC B1 ;  /* 0x0000000000017941 */ /* 0x000fea0003800000 */
.L_x_350:
[----:B------:R-:W-:Y:S01]  /*f840*/  @!P6 IMAD R53, R53, R17, R2 ;  /* 0x000000113535e224 */ /* 0x000fe200078e0202 */
[----:B------:R-:W-:Y:S04]  /*f850*/  BSSY B1, `(.L_x_352) ;  /* 0x0000006000017945 */ /* 0x000fe80003800000 */
[----:B------:R0:W-:Y:S01]  /*f860*/  @!P6 STG.E.U8 desc[UR36][R6.64+0x39], R53 ;  /* 0x000039350600e986 */ /* 0x0001e2000c101124 */
[----:B------:R-:W-:Y:S05]  /*f870*/  @P1 BRA `(.L_x_353) ;  /* 0x00000000000c1947 */ /* 0x000fea0003800000 */
[----:B------:R-:W0:Y:S02]  /*f880*/  LDG.E.U8 R16, desc[UR36][R156.64+0x38] ;  /* 0x000038249c107981 */ /* 0x000e24000c1e1100 */
[----:B0-----:R-:W-:-:S05]  /*f890*/  PRMT R3, R16, 0x8880, RZ ;  /* 0x0000888010037816 */ /* 0x001fca00000000ff */
[----:B------:R-:W-:-:S07]  /*f8a0*/  IMAD R2, R3, R18, RZ ;  /* 0x0000001203027224 */ /* 0x000fce00078e02ff */
.L_x_353:
[----:B------:R-:W-:Y:S05]  /*f8b0*/  BSYNC B1 ;  /* 0x0000000000017941 */ /* 0x000fea0003800000 */
.L_x_352:
        /* <DEDUP_REMOVED lines=12> */
.L_x_355:
[----:B------:R-:W-:Y:S05]  /*f980*/  BSYNC B1 ;  /* 0x0000000000017941 */ /* 0x000fea0003800000 */
.L_x_354:
[----:B------:R-:W-:Y:S01]  /*f990*/  @!P4 IMAD R55, R55, R17, R2 ;  /* 0x000000113737c224 */ /* 0x000fe200078e0202 */
[----:B------:R-:W-:Y:S04]  /*f9a0*/  BSSY B1, `(.L_x_356) ;  /* 0x0000006000017945 */ /* 0x000fe80003800000 */
[----:B------:R0:W-:Y:S01]  /*f9b0*/  @!P4 STG.E.U8 desc[UR36][R8.64+0x39], R55 ;  /* 0x000039370800c986 */ /* 0x0001e2000c101124 */
[----:B------:R-:W-:Y:S05]  /*f9c0*/  @P3 BRA `(.L_x_357) ;  /* 0x00000000000c3947 */ /* 0x000fea0003800000 */
[----:B------:R-:W0:Y:S02]  /*f9d0*/  LDG.E.U8 R16, desc[UR36][R14.64+0x40] ;  /* 0x000040240e107981 */ /* 0x000e24000c1e1100 */
[----:B0-----:R-:W-:-:S05]  /*f9e0*/  PRMT R3, R16, 0x8880, RZ ;  /* 0x0000888010037816 */ /* 0x001fca00000000ff */
[----:B------:R-:W-:-:S07]  /*f9f0*/  IMAD R2, R3, R18, RZ ;  /* 0x0000001203027224 */ /* 0x000fce00078e02ff */
.L_x_357:
[----:B------:R-:W-:Y:S05]  /*fa00*/  BSYNC B1 ;  /* 0x0000000000017941 */ /* 0x000fea0003800000 */
.L_x_356:
[----:B0-----:R-:W-:Y:S01]  /*fa10*/  @!P3 IMAD R3, R56, R17, R2 ;  /* 0x000000113803b224 */ /* 0x001fe200078e0202 */
[----:B------:R-:W-:Y:S04]  /*fa20*/  BSSY B1, `(.L_x_358) ;  /* 0x0000006000017945 */ /* 0x000fe80003800000 */
[----:B------:R0:W-:Y:S01]  /*fa30*/  @!P3 STG.E.U8 desc[UR36][R6.64+0x40], R3 ;  /* 0x000040030600b986 */ /* 0x0001e2000c101124 */
[----:B------:R-:W-:Y:S05]  /*fa40*/  @P5 BRA `(.L_x_359) ;  /* 0x00000000000c5947 */ /* 0x000fea0003800000 */
[----:B------:R-:W0:Y:S02]  /*fa50*/  LDG.E.U8 R16, desc[UR36][R14.64+0x41] ;  /* 0x000041240e107981 */ /* 0x000e24000c1e1100 */
[----:B0-----:R-:W-:-:S05]  /*fa60*/  PRMT R3, R16, 0x8880, RZ ;  /* 0x0000888010037816 */ /* 0x001fca00000000ff */
[----:B------:R-:W-:-:S07]  /*fa70*/  IMAD R2, R3, R18, RZ ;  /* 0x0000001203027224 */ /* 0x000fce00078e02ff */
.L_x_359:
[----:B------:R-:W-:Y:S05]  /*fa80*/  BSYNC B1 ;  /* 0x0000000000017941 */ /* 0x000fea0003800000 */
.L_x_358:
[----:B------:R-:W-:Y:S01]  /*fa90*/  @!P5 IMAD R57, R57, R17, R2 ;  /* 0x000000113939d224 */ /* 0x000fe200078e0202 */
[----:B------:R-:W-:Y:S04]  /*faa0*/  BSSY B1, `(.L_x_360) ;  /* 0x0000006000017945 */ /* 0x000fe80003800000 */
[----:B------:R0:W-:Y:S01]  /*fab0*/  @!P5 STG.E.U8 desc[UR36][R6.64+0x41], R57 ;  /* 0x000041390600d986 */ /* 0x0001e2000c101124 */
[----:B------:R-:W-:Y:S05]  /*fac0*/  @P6 BRA `(.L_x_361) ;  /* 0x00000000000c6947 */ /* 0x000fea0003800000 */
[----:B------:R-:W0:Y:S02]  /*fad0*/  LDG.E.U8 R16, desc[UR36][R156.64+0x40] ;  /* 0x000040249c107981 */ /* 0x000e24000c1e1100 */
[----:B0-----:R-:W-:-:S05]  /*fae0*/  PRMT R3, R16, 0x8880, RZ ;  /* 0x0000888010037816 */ /* 0x001fca00000000ff */
[----:B------:R-:W-:-:S07]  /*faf0*/  IMAD R2, R3, R18, RZ ;  /* 0x0000001203027224 */ /* 0x000fce00078e02ff */
.L_x_361:
[----:B------:R-:W-:Y:S05]  /*fb00*/  BSYNC B1 ;  /* 0x0000000000017941 */ /* 0x000fea0003800000 */
.L_x_360:
[----:B0-----:R-:W-:Y:S01]  /*fb10*/  @!P6 IMAD R3, R58, R17, R2 ;  /* 0x000000113a03e224 */ /* 0x001fe200078e0202 */
[----:B------:R-:W-:Y:S04]  /*fb20*/  BSSY B1, `(.L_x_362) ;  /* 0x0000006000017945 */ /* 0x000fe80003800000 */
[----:B------:R0:W-:Y:S01]  /*fb30*/  @!P6 STG.E.U8 desc[UR36][R8.64+0x40], R3 ;  /* 0x000040030800e986 */ /* 0x0001e2000c101124 */
[----:B------:R-:W-:Y:S05]  /*fb40*/  @P1 BRA `(.L_x_363) ;  /* 0x00000000000c1947 */ /* 0x000fea0003800000 */
[----:B------:R-:W0:Y:S02]  /*fb50*/  LDG.E.U8 R16, desc[UR36][R156.64+0x41] ;  /* 0x000041249c107981 */ /* 0x000e24000c1e1100 */
[----:B0-----:R-:W-:-:S05]  /*fb60*/  PRMT R3, R16, 0x8880, RZ ;  /* 0x0000888010037816 */ /* 0x001fca00000000ff */
[----:B------:R-:W-:-:S07]  /*fb70*/  IMAD R2, R3, R18, RZ ;  /* 0x0000001203027224 */ /* 0x000fce00078e02ff */
.L_x_363:
[----:B------:R-:W-:Y:S05]  /*fb80*/  BSYNC B1 ;  /* 0x0000000000017941 */ /* 0x000fea0003800000 */
.L_x_362:
        /* <DEDUP_REMOVED lines=12> */
.L_x_365:
[----:B------:R-:W-:Y:S05]  /*fc50*/  BSYNC B1 ;  /* 0x0000000000017941 */ /* 0x000fea0003800000 */
.L_x_364:
[----:B0-----:R-:W-:Y:S01]  /*fc60*/  @!P4 IMAD R3, R60, R17, R2 ;  /* 0x000000113c03c224 */ /* 0x001fe200078e0202 */
[----:B------:R-:W-:Y:S04]  /*fc70*/  BSSY B1, `(.L_x_366) ;  /* 0x0000006000017945 */ /* 0x000fe80003800000 */
[----:B------:R0:W-:Y:S01]  /*fc80*/  @!P4 STG.E.U8 desc[UR36][R6.64+0x48], R3 ;  /* 0x000048030600c986 */ /* 0x0001e2000c101124 */
[----:B------:R-:W-:Y:S05]  /*fc90*/  @P3 BRA `(.L_x_367) ;  /* 0x00000000000c3947 */ /* 0x000fea0003800000 */
[----:B------:R-:W0:Y:S02]  /*fca0*/  LDG.E.U8 R16, desc[UR36][R14.64+0x49] ;  /* 0x000049240e107981 */ /* 0x000e24000c1e1100 */
[----:B0-----:R-:W-:-:S05]  /*fcb0*/  PRMT R3, R16, 0x8880, RZ ;  /* 0x0000888010037816 */ /* 0x001fca00000000ff */
[----:B------:R-:W-:-:S07]  /*fcc0*/  IMAD R2, R3, R18, RZ ;  /* 0x0000001203027224 */ /* 0x000fce00078e02ff */
.L_x_367:
[----:B------:R-:W-:Y:S05]  /*fcd0*/  BSYNC B1 ;  /* 0x0000000000017941 */ /* 0x000fea0003800000 */
.L_x_366:
[----:B------:R-:W-:Y:S01]  /*fce0*/  @!P3 IMAD R61, R61, R17, R2 ;  /* 0x000000113d3db224 */ /* 0x000fe200078e0202 */
[----:B------:R-:W-:Y:S04]  /*fcf0*/  BSSY B1, `(.L_x_368) ;  /* 0x0000006000017945 */ /* 0x000fe80003800000 */
[----:B------:R0:W-:Y:S01]  /*fd00*/  @!P3 STG.E.U8 desc[UR36][R6.64+0x49], R61 ;  /* 0x0000493d0600b986 */ /* 0x0001e2000c101124 */
[----:B------:R-:W-:Y:S05]  /*fd10*/  @P5 BRA `(.L_x_369) ;  /* 0x00000000000c5947 */ /* 0x000fea0003800000 */
[----:B------:R-:W0:Y:S02]  /*fd20*/  LDG.E.U8 R16, desc[UR36][R156.64+0x48] ;  /* 0x000048249c107981 */ /* 0x000e24000c1e1100 */
[----:B0-----:R-:W-:-:S05]  /*fd30*/  PRMT R3, R16, 0x8880, RZ ;  /* 0x0000888010037816 */ /* 0x001fca00000000ff */
[----:B------:R-:W-:-:S07]  /*fd40*/  IMAD R2, R3, R18, RZ ;  /* 0x0000001203027224 */ /* 0x000fce00078e02ff */
.L_x_369:
[----:B------:R-:W-:Y:S05]  /*fd50*/  BSYNC B1 ;  /* 0x0000000000017941 */ /* 0x000fea0003800000 */
.L_x_368:
[----:B0-----:R-:W-:Y:S01]  /*fd60*/  @!P5 IMAD R3, R62, R17, R2 ;  /* 0x000000113e03d224 */ /* 0x001fe200078e0202 */
[----:B------:R-:W-:Y:S04]  /*fd70*/  BSSY B1, `(.L_x_370) ;  /* 0x0000006000017945 */ /* 0x000fe80003800000 */
[----:B------:R0:W-:Y:S01]  /*fd80*/  @!P5 STG.E.U8 desc[UR36][R8.64+0x48], R3 ;  /* 0x000048030800d986 */ /* 0x0001e2000c101124 */
[----:B------:R-:W-:Y:S05]  /*fd90*/  @P6 BRA `(.L_x_371) ;  /* 0x00000000000c6947 */ /* 0x000fea0003800000 */
[----:B------:R-:W0:Y:S02]  /*fda0*/  LDG.E.U8 R16, desc[UR36][R156.64+0x49] ;  /* 0x000049249c107981 */ /* 0x000e24000c1e1100 */
[----:B0-----:R-:W-:-:S05]  /*fdb0*/  PRMT R3, R16, 0x8880, RZ ;  /* 0x0000888010037816 */ /* 0x001fca00000000ff */
[----:B------:R-:W-:-:S07]  /*fdc0*/  IMAD R2, R3, R18, RZ ;  /* 0x0000001203027224 */ /* 0x000fce00078e02ff */
.L_x_371:
[----:B------:R-:W-:Y:S05]  /*fdd0*/  BSYNC B1 ;  /* 0x0000000000017941 */ /* 0x000fea0003800000 */
.L_x_370:
[----:B------:R-:W-:Y:S01]  /*fde0*/  @!P6 IMAD R63, R63, R17, R2 ;  /* 0x000000113f3fe224 */ /* 0x000fe200078e0202 */
[----:B------:R-:W-:Y:S04]  /*fdf0*/  BSSY B1, `(.L_x_372) ;  /* 0x0000006000017945 */ /* 0x000fe80003800000 */
[----:B------:R0:W-:Y:S01]  /*fe00*/  @!P6 STG.E.U8 desc[UR36][R8.64+0x49], R63 ;  /* 0x0000493f0800e986 */ /* 0x0001e2000c101124 */
[----:B------:R-:W-:Y:S05]  /*fe10*/  @P1 BRA `(.L_x_373) ;  /* 0x00000000000c1947 */ /* 0x000fea0003800000 */
[----:B------:R-:W0:Y:S02]  /*fe20*/  LDG.E.U8 R16, desc[UR36][R14.64+0x50] ;  /* 0x000050240e107981 */ /* 0x000e24000c1e1100 */
[----:B0-----:R-:W-:-:S05]  /*fe30*/  PRMT R3, R16, 0x8880, RZ ;  /* 0x0000888010037816 */ /* 0x001fca00000000ff */
[----:B------:R-:W-:-:S07]  /*fe40*/  IMAD R2, R3, R18, RZ ;  /* 0x0000001203027224 */ /* 0x000fce00078e02ff */
.L_x_373:
[----:B------:R-:W-:Y:S05]  /*fe50*/  BSYNC B1 ;  /* 0x0000000000017941 */ /* 0x000fea0003800000 */
.L_x_372:
        /* <DEDUP_REMOVED lines=12> */
.L_x_375:
[----:B------:R-:W-:Y:S05]  /*ff20*/  BSYNC B1 ;  /* 0x0000000000017941 */ /* 0x000fea0003800000 */
.L_x_374:
[----:B------:R-:W-:Y:S01]  /*ff30*/  @!P4 IMAD R65, R65, R17, R2 ;  /* 0x000000114141c224 */ /* 0x000fe200078e0202 */
[----:B------:R-:W-:Y:S04]  /*ff40*/  BSSY B1, `(.L_x_376) ;  /* 0x0000006000017945 */ /* 0x000fe80003800000 */
[----:B------:R0:W-:Y:S01]  /*ff50*/  @!P4 STG.E.U8 desc[UR36][R6.64+0x51], R65 ;  /* 0x000051410600c986 */ /* 0x0001e2000c101124 */
[----:B------:R-:W-:Y:S05]  /*ff60*/  @P3 BRA `(.L_x_377) ;  /* 0x00000000000c3947 */ /* 0x000fea0003800000 */
[----:B------:R-:W0:Y:S02]  /*ff70*/  LDG.E.U8 R16, desc[UR36][R156.64+0x50] ;  /* 0x000050249c107981 */ /* 0x000e24000c1e1100 */
[----:B0-----:R-:W-:-:S05]  /*ff80*/  PRMT R3, R16, 0x8880, RZ ;  /* 0x0000888010037816 */ /* 0x001fca00000000ff */
[----:B------:R-:W-:-:S07]  /*ff90*/  IMAD R2, R3, R18, RZ ;  /* 0x0000001203027224 */ /* 0x000fce00078e02ff */
.L_x_377:
[----:B------:R-:W-:Y:S05]  /*ffa0*/  BSYNC B1 ;  /* 0x0000000000017941 */ /* 0x000fea0003800000 */
.L_x_376:
[----:B0-----:R-:W-:Y:S01]  /*ffb0*/  @!P3 IMAD R3, R66, R17, R2 ;  /* 0x000000114203b224 */ /* 0x001fe200078e0202 */
[----:B------:R-:W-:Y:S04]  /*ffc0*/  BSSY B1, `(.L_x_378) ;  /* 0x0000006000017945 */ /* 0x000fe80003800000 */
[----:B------:R0:W-:Y:S01]  /*ffd0*/  @!P3 STG.E.U8 desc[UR36][R8.64+0x50], R3 ;  /* 0x000050030800b986 */ /* 0x0001e2000c101124 */
[----:B------:R-:W-:Y:S05]  /*ffe0*/  @P5 BRA `(.L_x_379) ;  /* 0x00000000000c5947 */ /* 0x000fea0003800000 */
[----:B------:R-:W0:Y:S02]  /*fff0*/  LDG.E.U8 R16, desc[UR36][R156.64+0x51] ;  /* 0x000051249c107981 */ /* 0x000e24000c1e1100 */
[----:B0-----:R-:W-:-:S05]  /*10000*/  PRMT R3, R16, 0x8880, RZ ;  /* 0x0000888010037816 */ /* 0x001fca00000000ff */
[----:B------:R-:W-:-:S07]  /*10010*/  IMAD R2, R3, R18, RZ ;  /* 0x0000001203027224 */ /* 0x000fce00078e02ff */
.L_x_379:
[----:B------:R-:W-:Y:S05]  /*10020*/  BSYNC B1 ;  /* 0x0000000000017941 */ /* 0x000fea0003800000 */
.L_x_378:
[----:B------:R-:W-:Y:S01]  /*10030*/  @!P5 IMAD R67, R67, R17, R2 ;  /* 0x000000114343d224 */ /* 0x000fe200078e0202 */
[----:B------:R-:W-:Y:S04]  /*10040*/  BSSY B1, `(.L_x_380) ;  /* 0x0000006000017945 */ /* 0x000fe80003800000 */
[----:B------:R0:W-:Y:S01]  /*10050*/  @!P5 STG.E.U8 desc[UR36][R8.64+0x51], R67 ;  /* 0x000051430800d986 */ /* 0x0001e2000c101124 */
[----:B------:R-:W-:Y:S05]  /*10060*/  @P6 BRA `(.L_x_381) ;  /* 0x00000000000c6947 */ /* 0x000fea0003800000 */
[----:B------:R-:W0:Y:S02]  /*10070*/  LDG.E.U8 R16, desc[UR36][R14.64+0x58] ;  /* 0x000058240e107981 */ /* 0x000e24000c1e1100 */
[----:B0-----:R-:W-:-:S05]  /*10080*/  PRMT R3, R16, 0x8880, RZ ;  /* 0x0000888010037816 */ /* 0x001fca00000000ff */
[----:B------:R-:W-:-:S07]  /*10090*/  IMAD R2, R3, R18, RZ ;  /* 0x0000001203027224 */ /* 0x000fce00078e02ff */
.L_x_381:
[----:B------:R-:W-:Y:S05]  /*100a0*/  BSYNC B1 ;  /* 0x0000000000017941 */ /* 0x000fea0003800000 */
.L_x_380:
[----:B0-----:R-:W-:Y:S01]  /*100b0*/  @!P6 IMAD R3, R68, R17, R2 ;  /* 0x000000114403e224 */ /* 0x001fe200078e0202 */
[----:B------:R-:W-:Y:S04]  /*100c0*/  BSSY B1, `(.L_x_382) ;  /* 0x0000006000017945 */ /* 0x000fe80003800000 */
[----:B------:R0:W-:Y:S01]  /*100d0*/  @!P6 STG.E.U8 desc[UR36][R6.64+0x58], R3 ;  /* 0x000058030600e986 */ /* 0x0001e2000c101124 */
[----:B------:R-:W-:Y:S05]  /*100e0*/  @P1 BRA `(.L_x_383) ;  /* 0x00000000000c1947 */ /* 0x000fea0003800000 */
[----:B------:R-:W0:Y:S02]  /*100f0*/  LDG.E.U8 R16, desc[UR36][R14.64+0x59] ;  /* 0x000059240e107981 */ /* 0x000e24000c1e1100 */
[----:B0-----:R-:W-:-:S05]  /*10100*/  PRMT R3, R16, 0x8880, RZ ;  /* 0x0000888010037816 */ /* 0x001fca00000000ff */
[----:B------:R-:W-:-:S07]  /*10110*/  IMAD R2, R3, R18, RZ ;  /* 0x0000001203027224 */ /* 0x000fce00078e02ff */
.L_x_383:
[----:B------:R-:W-:Y:S05]  /*10120*/  BSYNC B1 ;  /* 0x0000000000017941 */ /* 0x000fea0003800000 */
.L_x_382:
        /* <DEDUP_REMOVED lines=12> */
.L_x_385:
[----:B------:R-:W-:Y:S05]  /*101f0*/  BSYNC B1 ;  /* 0x0000000000017941 */ /* 0x000fea0003800000 */
.L_x_384:
[----:B0-----:R-:W-:Y:S01]  /*10200*/  @!P4 IMAD R3, R70, R17, R2 ;  /* 0x000000114603c224 */ /* 0x001fe200078e0202 */
[----:B------:R-:W-:Y:S04]  /*10210*/  BSSY B1, `(.L_x_386) ;  /* 0x0000006000017945 */ /* 0x000fe80003800000 */
[----:B------:R0:W-:Y:S01]  /*10220*/  @!P4 STG.E.U8 desc[UR36][R8.64+0x58], R3 ;  /* 0x000058030800c986 */ /* 0x0001e2000c101124 */
[----:B------:R-:W-:Y:S05]  /*10230*/  @P3 BRA `(.L_x_387) ;  /* 0x00000000000c3947 */ /* 0x000fea0003800000 */
[----:B------:R-:W0:Y:S02]  /*10240*/  LDG.E.U8 R16, desc[UR36][R156.64+0x59] ;  /* 0x000059249c107981 */ /* 0x000e24000c1e1100 */
[----:B0-----:R-:W-:-:S05]  /*10250*/  PRMT R3, R16, 0x8880, RZ ;  /* 0x0000888010037816 */ /* 0x001fca00000000ff */
[----:B------:R-:W-:-:S07]  /*10260*/  IMAD R2, R3, R18, RZ ;  /* 0x0000001203027224 */ /* 0x000fce00078e02ff */
.L_x_387:
[----:B------:R-:W-:Y:S05]  /*10270*/  BSYNC B1 ;  /* 0x0000000000017941 */ /* 0x000fea0003800000 */
.L_x_386:
[----:B------:R-:W-:Y:S01]  /*10280*/  @!P3 IMAD R71, R71, R17, R2 ;  /* 0x000000114747b224 */ /* 0x000fe200078e0202 */
[----:B------:R-:W-:Y:S04]  /*10290*/  BSSY B1, `(.L_x_388) ;  /* 0x0000006000017945 */ /* 0x000fe80003800000 */
[----:B------:R0:W-:Y:S01]  /*102a0*/  @!P3 STG.E.U8 desc[UR36][R8.64+0x59], R71 ;  /* 0x000059470800b986 */ /* 0x0001e2000c101124 */
[----:B------:R-:W-:Y:S05]  /*102b0*/  @P5 BRA `(.L_x_389) ;  /* 0x00000000000c5947 */ /* 0x000fea0003800000 */
[----:B------:R-:W0:Y:S02]  /*102c0*/  LDG.E.U8 R16, desc[UR36][R14.64+0x60] ;  /* 0x000060240e107981 */ /* 0x000e24000c1e1100 */
[----:B0-----:R-:W-:-:S05]  /*102d0*/  PRMT R3, R16, 0x8880, RZ ;  /* 0x0000888010037816 */ /* 0x001fca00000000ff */
[----:B------:R-:W-:-:S07]  /*102e0*/  IMAD R2, R3, R18, RZ ;  /* 0x0000001203027224 */ /* 0x000fce00078e02ff */
.L_x_389:
[----:B------:R-:W-:Y:S05]  /*102f0*/  BSYNC B1 ;  /* 0x0000000000017941 */ /* 0x000fea0003800000 */
.L_x_388:
[----:B0-----:R-:W-:Y:S01]  /*10300*/  @!P5 IMAD R3, R72, R17, R2 ;  /* 0x000000114803d224 */ /* 0x001fe200078e0202 */
[----:B------:R-:W-:Y:S04]  /*10310*/  BSSY B1, `(.L_x_390) ;  /* 0x0000006000017945 */ /* 0x000fe80003800000 */
[----:B------:R0:W-:Y:S01]  /*10320*/  @!P5 STG.E.U8 desc[UR36][R6.64+0x60], R3 ;  /* 0x000060030600d986 */ /* 0x0001e2000c101124 */
[----:B------:R-:W-:Y:S05]  /*10330*/  @P6 BRA `(.L_x_391) ;  /* 0x00000000000c6947 */ /* 0x000fea0003800000 */
[----:B------:R-:W0:Y:S02]  /*10340*/  LDG.E.U8 R16, desc[UR36][R14.64+0x61] ;  /* 0x000061240e107981 */ /* 0x000e24000c1e1100 */
[----:B0-----:R-:W-:-:S05]  /*10350*/  PRMT R3, R16, 0x8880, RZ ;  /* 0x0000888010037816 */ /* 0x001fca00000000ff */
[----:B------:R-:W-:-:S07]  /*10360*/  IMAD R2, R3, R18, RZ ;  /* 0x0000001203027224 */ /* 0x000fce00078e02ff */
.L_x_391:
[----:B------:R-:W-:Y:S05]  /*10370*/  BSYNC B1 ;  /* 0x0000000000017941 */ /* 0x000fea0003800000 */
.L_x_390:
[----:B------:R-:W-:Y:S01]  /*10380*/  @!P6 IMAD R73, R73, R17, R2 ;  /* 0x000000114949e224 */ /* 0x000fe200078e0202 */
[----:B------:R-:W-:Y:S04]  /*10390*/  BSSY B1, `(.L_x_392) ;  /* 0x0000006000017945 */ /* 0x000fe80003800000 */
[----:B------:R0:W-:Y:S01]  /*103a0*/  @!P6 STG.E.U8 desc[UR36][R6.64+0x61], R73 ;  /* 0x000061490600e986 */ /* 0x0001e2000c101124 */
[----:B------:R-:W-:Y:S05]  /*103b0*/  @P1 BRA `(.L_x_393) ;  /* 0x00000000000c1947 */ /* 0x000fea0003800000 */
[----:B------:R-:W0:Y:S02]  /*103c0*/  LDG.E.U8 R16, desc[UR36][R156.64+0x60] ;  /* 0x000060249c107981 */ /* 0x000e24000c1e1100 */
[----:B0-----:R-:W-:-:S05]  /*103d0*/  PRMT R3, R16, 0x8880, RZ ;  /* 0x0000888010037816 */ /* 0x001fca00000000ff */
[----:B------:R-:W-:-:S07]  /*103e0*/  IMAD R2, R3, R18, RZ ;  /* 0x0000001203027224 */ /* 0x000fce00078e02ff */
.L_x_393:
[----:B------:R-:W-:Y:S05]  /*103f0*/  BSYNC B1 ;  /* 0x0000000000017941 */ /* 0x000fea0003800000 */
.L_x_392:
        /* <DEDUP_REMOVED lines=12> */
.L_x_395:
[----:B------:R-:W-:Y:S05]  /*104c0*/  BSYNC B1 ;  /* 0x0000000000017941 */ /* 0x000fea0003800000 */
.L_x_394:
[----:B------:R-:W-:Y:S01]  /*104d0*/  @!P4 IMAD R75, R75, R17, R2 ;  /* 0x000000114b4bc224 */ /* 0x000fe200078e0202 */
[----:B------:R-:W-:Y:S04]  /*104e0*/  BSSY B1, `(.L_x_396) ;  /* 0x0000006000017945 */ /* 0x000fe80003800000 */
[----:B------:R0:W-:Y:S01]  /*104f0*/  @!P4 STG.E.U8 desc[UR36][R8.64+0x61], R75 ;  /* 0x0000614b0800c986 */ /* 0x0001e2000c101124 */
[----:B------:R-:W-:Y:S05]  /*10500*/  @P3 BRA `(.L_x_397) ;  /* 0x00000000000c3947 */ /* 0x000fea0003800000 */
[----:B------:R-:W0:Y:S02]  /*10510*/  LDG.E.U8 R16, desc[UR36][R14.64+0x68] ;  /* 0x000068240e107981 */ /* 0x000e24000c1e1100 */
[----:B0-----:R-:W-:-:S05]  /*10520*/  PRMT R3, R16, 0x8880, RZ ;  /* 0x0000888010037816 */ /* 0x001fca00000000ff */
[----:B------:R-:W-:-:S07]  /*10530*/  IMAD R2, R3, R18, RZ ;  /* 0x0000001203027224 */ /* 0x000fce00078e02ff */
.L_x_397:
[----:B------:R-:W-:Y:S05]  /*10540*/  BSYNC B1 ;  /* 0x0000000000017941 */ /* 0x000fea0003800000 */
.L_x_396:
[----:B0-----:R-:W-:Y:S01]  /*10550*/  @!P3 IMAD R3, R76, R17, R2 ;  /* 0x000000114c03b224 */ /* 0x001fe200078e0202 */
[----:B------:R-:W-:Y:S04]  /*10560*/  BSSY B1, `(.L_x_398) ;  /* 0x0000006000017945 */ /* 0x000fe80003800000 */
[----:B------:R0:W-:Y:S01]  /*10570*/  @!P3 STG.E.U8 desc[UR36][R6.64+0x68], R3 ;  /* 0x000068030600b986 */ /* 0x0001e2000c101124 */
[----:B------:R-:W-:Y:S05]  /*10580*/  @P5 BRA `(.L_x_399) ;  /* 0x00000000000c5947 */ /* 0x000fea0003800000 */
[----:B------:R-:W0:Y:S02]  /*10590*/  LDG.E.U8 R16, desc[UR36][R14.64+0x69] ;  /* 0x000069240e107981 */ /* 0x000e24000c1e1100 */
[----:B0-----:R-:W-:-:S05]  /*105a0*/  PRMT R3, R16, 0x8880, RZ ;  /* 0x0000888010037816 */ /* 0x001fca00000000ff */
[----:B------:R-:W-:-:S07]  /*105b0*/  IMAD R2, R3, R18, RZ ;  /* 0x0000001203027224 */ /* 0x000fce00078e02ff */
.L_x_399:
[----:B------:R-:W-:Y:S05]  /*105c0*/  BSYNC B1 ;  /* 0x0000000000017941 */ /* 0x000fea0003800000 */
.L_x_398:
[----:B------:R-:W-:Y:S01]  /*105d0*/  @!P5 IMAD R77, R77, R17, R2 ;  /* 0x000000114d4dd224 */ /* 0x000fe200078e0202 */
[----:B------:R-:W-:Y:S04]  /*105e0*/  BSSY B1, `(.L_x_400) ;  /* 0x0000006000017945 */ /* 0x000fe80003800000 */
[----:B------:R0:W-:Y:S01]  /*105f0*/  @!P5 STG.E.U8 desc[UR36][R6.64+0x69], R77 ;  /* 0x0000694d0600d986 */ /* 0x0001e2000c101124 */
[----:B------:R-:W-:Y:S05]  /*10600*/  @P6 BRA `(.L_x_401) ;  /* 0x00000000000c6947 */ /* 0x000fea0003800000 */
[----:B------:R-:W0:Y:S02]  /*10610*/  LDG.E.U8 R16, desc[UR36][R156.64+0x68] ;  /* 0x000068249c107981 */ /* 0x000e24000c1e1100 */
[----:B0-----:R-:W-:-:S05]  /*10620*/  PRMT R3, R16, 0x8880, RZ ;  /* 0x0000888010037816 */ /* 0x001fca00000000ff */
[----:B------:R-:W-:-:S07]  /*10630*/  IMAD R2, R3, R18, RZ ;  /* 0x0000001203027224 */ /* 0x000fce00078e02ff */
.L_x_401:
[----:B------:R-:W-:Y:S05]  /*10640*/  BSYNC B1 ;  /* 0x0000000000017941 */ /* 0x000fea0003800000 */
.L_x_400:
[----:B0-----:R-:W-:Y:S01]  /*10650*/  @!P6 IMAD R3, R78, R17, R2 ;  /* 0x000000114e03e224 */ /* 0x001fe200078e0202 */
[----:B------:R-:W-:Y:S04]  /*10660*/  BSSY B1, `(.L_x_402) ;  /* 0x0000006000017945 */ /* 0x000fe80003800000 */
[----:B------:R0:W-:Y:S01]  /*10670*/  @!P6 STG.E.U8 desc[UR36][R8.64+0x68], R3 ;  /* 0x000068030800e986 */ /* 0x0001e2000c101124 */
[----:B------:R-:W-:Y:S05]  /*10680*/  @P1 BRA `(.L_x_403) ;  /* 0x00000000000c1947 */ /* 0x000fea0003800000 */
[----:B------:R-:W0:Y:S02]  /*10690*/  LDG.E.U8 R16, desc[UR36][R156.64+0x69] ;  /* 0x000069249c107981 */ /* 0x000e24000c1e1100 */
[----:B0-----:R-:W-:-:S05]  /*106a0*/  PRMT R3, R16, 0x8880, RZ ;  /* 0x0000888010037816 */ /* 0x001fca00000000ff */
[----:B------:R-:W-:-:S07]  /*106b0*/  IMAD R2, R3, R18, RZ ;  /* 0x0000001203027224 */ /* 0x000fce00078e02ff */
.L_x_403:
[----:B------:R-:W-:Y:S05]  /*106c0*/  BSYNC B1 ;  /* 0x0000000000017941 */ /* 0x000fea0003800000 */
.L_x_402:
        /* <DEDUP_REMOVED lines=12> */
.L_x_405:
[----:B------:R-:W-:Y:S05]  /*10790*/  BSYNC B1 ;  /* 0x0000000000017941 */ /* 0x000fea0003800000 */
.L_x_404:
[----:B0-----:R-:W-:Y:S01]  /*107a0*/  @!P4 IMAD R3, R80, R17, R2 ;  /* 0x000000115003c224 */ /* 0x001fe200078e0202 */
[----:B------:R-:W-:Y:S04]  /*107b0*/  BSSY B1, `(.L_x_406) ;  /* 0x0000006000017945 */ /* 0x000fe80003800000 */
[----:B------:R0:W-:Y:S01]  /*107c0*/  @!P4 STG.E.U8 desc[UR36][R6.64+0x70], R3 ;  /* 0x000070030600c986 */ /* 0x0001e2000c101124 */
[----:B------:R-:W-:Y:S05]  /*107d0*/  @P3 BRA `(.L_x_407) ;  /* 0x00000000000c3947 */ /* 0x000fea0003800000 */
[----:B------:R-:W0:Y:S02]  /*107e0*/  LDG.E.U8 R16, desc[UR36][R14.64+0x71] ;  /* 0x000071240e107981 */ /* 0x000e24000c1e1100 */
[----:B0-----:R-:W-:-:S05]  /*107f0*/  PRMT R3, R16, 0x8880, RZ ;  /* 0x0000888010037816 */ /* 0x001fca00000000ff */
[----:B------:R-:W-:-:S07]  /*10800*/  IMAD R2, R3, R18, RZ ;  /* 0x0000001203027224 */ /* 0x000fce00078e02ff */
.L_x_407:
[----:B------:R-:W-:Y:S05]  /*10810*/  BSYNC B1 ;  /* 0x0000000000017941 */ /* 0x000fea0003800000 */
.L_x_406:
[----:B------:R-:W-:Y:S01]  /*10820*/  @!P3 IMAD R81, R81, R17, R2 ;  /* 0x000000115151b224 */ /* 0x000fe200078e0202 */
[----:B------:R-:W-:Y:S04]  /*10830*/  BSSY B1, `(.L_x_408) ;  /* 0x0000006000017945 */ /* 0x000fe80003800000 */
[----:B------:R0:W-:Y:S01]  /*10840*/  @!P3 STG.E.U8 desc[UR36][R6.64+0x71], R81 ;  /* 0x000071510600b986 */ /* 0x0001e2000c101124 */
[----:B------:R-:W-:Y:S05]  /*10850*/  @P5 BRA `(.L_x_409) ;  /* 0x00000000000c5947 */ /* 0x000fea0003800000 */
[----:B------:R-:W0:Y:S02]  /*10860*/  LDG.E.U8 R16, desc[UR36][R156.64+0x70] ;  /* 0x000070249c107981 */ /* 0x000e24000c1e1100 */
[----:B0-----:R-:W-:-:S05]  /*10870*/  PRMT R3, R16, 0x8880, RZ ;  /* 0x0000888010037816 */ /* 0x001fca00000000ff */
[----:B------:R-:W-:-:S07]  /*10880*/  IMAD R2, R3, R18, RZ ;  /* 0x0000001203027224 */ /* 0x000fce00078e02ff */
.L_x_409:
[----:B------:R-:W-:Y:S05]  /*10890*/  BSYNC B1 ;  /* 0x0000000000017941 */ /* 0x000fea0003800000 */
.L_x_408:
[----:B0-----:R-:W-:Y:S01]  /*108a0*/  @!P5 IMAD R3, R82, R17, R2 ;  /* 0x000000115203d224 */ /* 0x001fe200078e0202 */
[----:B------:R-:W-:Y:S04]  /*108b0*/  BSSY B1, `(.L_x_410) ;  /* 0x0000006000017945 */ /* 0x000fe80003800000 */
[----:B------:R0:W-:Y:S01]  /*108c0*/  @!P5 STG.E.U8 desc[UR36][R8.64+0x70], R3 ;  /* 0x000070030800d986 */ /* 0x0001e2000c101124 */
[----:B------:R-:W-:Y:S05]  /*108d0*/  @P6 BRA `(.L_x_411) ;  /* 0x00000000000c6947 */ /* 0x000fea0003800000 */
[----:B------:R-:W0:Y:S02]  /*108e0*/  LDG.E.U8 R16, desc[UR36][R156.64+0x71] ;  /* 0x000071249c107981 */ /* 0x000e24000c1e1100 */
[----:B0-----:R-:W-:-:S05]  /*108f0*/  PRMT R3, R16, 0x8880, RZ ;  /* 0x0000888010037816 */ /* 0x001fca00000000ff */
[----:B------:R-:W-:-:S07]  /*10900*/  IMAD R2, R3, R18, RZ ;  /* 0x0000001203027224 */ /* 0x000fce00078e02ff */
.L_x_411:
[----:B------:R-:W-:Y:S05]  /*10910*/  BSYNC B1 ;  /* 0x0000000000017941 */ /* 0x000fea0003800000 */
.L_x_410:
[----:B------:R-:W-:Y:S01]  /*10920*/  @!P6 IMAD R83, R83, R17, R2 ;  /* 0x000000115353e224 */ /* 0x000fe200078e0202 */
[----:B------:R-:W-:Y:S04]  /*10930*/  BSSY B1, `(.L_x_412) ;  /* 0x0000006000017945 */ /* 0x000fe80003800000 */
[----:B------:R0:W-:Y:S01]  /*10940*/  @!P6 STG.E.U8 desc[UR36][R8.64+0x71], R83 ;  /* 0x000071530800e986 */ /* 0x0001e2000c101124 */
[----:B------:R-:W-:Y:S05]  /*10950*/  @P1 BRA `(.L_x_413) ;  /* 0x00000000000c1947 */ /* 0x000fea0003800000 */
[----:B------:R-:W0:Y:S02]  /*10960*/  LDG.E.U8 R16, desc[UR36][R14.64+0x78] ;  /* 0x000078240e107981 */ /* 0x000e24000c1e1100 */
[----:B0-----:R-:W-:-:S05]  /*10970*/  PRMT R3, R16, 0x8880, RZ ;  /* 0x0000888010037816 */ /* 0x001fca00000000ff */
[----:B------:R-:W-:-:S07]  /*10980*/  IMAD R2, R3, R18, RZ ;  /* 0x0000001203027224 */ /* 0x000fce00078e02ff */
.L_x_413:
[----:B------:R-:W-:Y:S05]  /*10990*/  BSYNC B1 ;  /* 0x0000000000017941 */ /* 0x000fea0003800000 */
.L_x_412:
        /* <DEDUP_REMOVED lines=12> */
.L_x_415:
[----:B------:R-:W-:Y:S05]  /*10a60*/  BSYNC B1 ;  /* 0x0000000000017941 */ /* 0x000fea0003800000 */
.L_x_414:
[----:B------:R-:W-:Y:S01]  /*10a70*/  @!P4 IMAD R85, R85, R17, R2 ;  /* 0x000000115555c224 */ /* 0x000fe200078e0202 */
[----:B------:R-:W-:Y:S04]  /*10a80*/  BSSY B1, `(.L_x_416) ;  /* 0x0000006000017945 */ /* 0x000fe80003800000 */
[----:B------:R0:W-:Y:S01]  /*10a90*/  @!P4 STG.E.U8 desc[UR36][R6.64+0x79], R85 ;  /* 0x000079550600c986 */ /* 0x0001e2000c101124 */
[----:B------:R-:W-:Y:S05]  /*10aa0*/  @P3 BRA `(.L_x_417) ;  /* 0x00000000000c3947 */ /* 0x000fea0003800000 */
[----:B------:R-:W0:Y:S02]  /*10ab0*/  LDG.E.U8 R16, desc[UR36][R156.64+0x78] ;  /* 0x000078249c107981 */ /* 0x000e24000c1e1100 */
[----:B0-----:R-:W-:-:S05]  /*10ac0*/  PRMT R3, R16, 0x8880, RZ ;  /* 0x0000888010037816 */ /* 0x001fca00000000ff */
[----:B------:R-:W-:-:S07]  /*10ad0*/  IMAD R2, R3, R18, RZ ;  /* 0x0000001203027224 */ /* 0x000fce00078e02ff */
.L_x_417:
[----:B------:R-:W-:Y:S05]  /*10ae0*/  BSYNC B1 ;  /* 0x0000000000017941 */ /* 0x000fea0003800000 */
.L_x_416:
[----:B0-----:R-:W-:Y:S01]  /*10af0*/  @!P3 IMAD R3, R86, R17, R2 ;  /* 0x000000115603b224 */ /* 0x001fe200078e0202 */
[----:B------:R-:W-:Y:S04]  /*10b00*/  BSSY B1, `(.L_x_418) ;  /* 0x0000006000017945 */ /* 0x000fe80003800000 */
[----:B------:R0:W-:Y:S01]  /*10b10*/  @!P3 STG.E.U8 desc[UR36][R8.64+0x78], R3 ;  /* 0x000078030800b986 */ /* 0x0001e2000c101124 */
[----:B------:R-:W-:Y:S05]  /*10b20*/  @P5 BRA `(.L_x_419) ;  /* 0x00000000000c5947 */ /* 0x000fea0003800000 */
[----:B------:R-:W0:Y:S02]  /*10b30*/  LDG.E.U8 R16, desc[UR36][R156.64+0x79] ;  /* 0x000079249c107981 */ /* 0x000e24000c1e1100 */
[----:B0-----:R-:W-:-:S05]  /*10b40*/  PRMT R3, R16, 0x8880, RZ ;  /* 0x0000888010037816 */ /* 0x001fca00000000ff */
[----:B------:R-:W-:-:S07]  /*10b50*/  IMAD R2, R3, R18, RZ ;  /* 0x0000001203027224 */ /* 0x000fce00078e02ff */
.L_x_419:
[----:B------:R-:W-:Y:S05]  /*10b60*/  BSYNC B1 ;  /* 0x0000000000017941 */ /* 0x000fea0003800000 */
.L_x_418:
[----:B------:R-:W-:Y:S01]  /*10b70*/  @!P5 IMAD R87, R87, R17, R2 ;  /* 0x000000115757d224 */ /* 0x000fe200078e0202 */
[----:B------:R-:W-:Y:S04]  /*10b80*/  BSSY B1, `(.L_x_420) ;  /* 0x0000006000017945 */ /* 0x000fe80003800000 */
[----:B------:R0:W-:Y:S01]  /*10b90*/  @!P5 STG.E.U8 desc[UR36][R8.64+0x79], R87 ;  /* 0x000079570800d986 */ /* 0x0001e2000c101124 */
[----:B------:R-:W-:Y:S05]  /*10ba0*/  @P6 BRA `(.L_x_421) ;  /* 0x00000000000c6947 */ /* 0x000fea0003800000 */
[----:B------:R-:W0:Y:S02]  /*10bb0*/  LDG.E.U8 R16, desc[UR36][R14.64+0x80] ;  /* 0x000080240e107981 */ /* 0x000e24000c1e1100 */
[----:B0-----:R-:W-:-:S05]  /*10bc0*/  PRMT R3, R16, 0x8880, RZ ;  /* 0x0000888010037816 */ /* 0x001fca00000000ff */
[----:B------:R-:W-:-:S07]  /*10bd0*/  IMAD R2, R3, R18, RZ ;  /* 0x0000001203027224 */ /* 0x000fce00078e02ff */
.L_x_421:
[----:B------:R-:W-:Y:S05]  /*10be0*/  BSYNC B1 ;  /* 0x0000000000017941 */ /* 0x000fea0003800000 */
.L_x_420:
[----:B0-----:R-:W-:Y:S01]  /*10bf0*/  @!P6 IMAD R3, R88, R17, R2 ;  /* 0x000000115803e224 */ /* 0x001fe200078e0202 */
[----:B------:R-:W-:Y:S04]  /*10c00*/  BSSY B1, `(.L_x_422) ;  /* 0x0000006000017945 */ /* 0x000fe80003800000 */
[----:B------:R0:W-:Y:S01]  /*10c10*/  @!P6 STG.E.U8 desc[UR36][R6.64+0x80], R3 ;  /* 0x000080030600e986 */ /* 0x0001e2000c101124 */
[----:B------:R-:W-:Y:S05]  /*10c20*/  @P1 BRA `(.L_x_423) ;  /* 0x00000000000c1947 */ /* 0x000fea0003800000 */
[----:B------:R-:W0:Y:S02]  /*10c30*/  LDG.E.U8 R16, desc[UR36][R14.64+0x81] ;  /* 0x000081240e107981 */ /* 0x000e24000c1e1100 */
[----:B0-----:R-:W-:-:S05]  /*10c40*/  PRMT R3, R16, 0x8880, RZ ;  /* 0x0000888010037816 */ /* 0x001fca00000000ff */
[----:B------:R-:W-:-:S07]  /*10c50*/  IMAD R2, R3, R18, RZ ;  /* 0x0000001203027224 */ /* 0x000fce00078e02ff */
.L_x_423:
[----:B------:R-:W-:Y:S05]  /*10c60*/  BSYNC B1 ;  /* 0x0000000000017941 */ /* 0x000fea0003800000 */
.L_x_422:
        /* <DEDUP_REMOVED lines=12> */
.L_x_425:
[----:B------:R-:W-:Y:S05]  /*10d30*/  BSYNC B1 ;  /* 0x0000000000017941 */ /* 0x000fea0003800000 */
.L_x_424:
[----:B0-----:R-:W-:Y:S01]  /*10d40*/  @!P4 IMAD R3, R90, R17, R2 ;  /* 0x000000115a03c224 */ /* 0x001fe200078e0202 */
[----:B------:R-:W-:Y:S04]  /*10d50*/  BSSY B1, `(.L_x_426) ;  /* 0x0000006000017945 */ /* 0x000fe80003800000 */
[----:B------:R0:W-:Y:S01]  /*10d60*/  @!P4 STG.E.U8 desc[UR36][R8.64+0x80], R3 ;  /* 0x000080030800c986 */ /* 0x0001e2000c101124 */
[----:B------:R-:W-:Y:S05]  /*10d70*/  @P3 BRA `(.L_x_427) ;  /* 0x00000000000c3947 */ /* 0x000fea0003800000 */
[----:B------:R-:W0:Y:S02]  /*10d80*/  LDG.E.U8 R16, desc[UR36][R156.64+0x81] ;  /* 0x000081249c107981 */ /* 0x000e24000c1e1100 */
[----:B0-----:R-:W-:-:S05]  /*10d90*/  PRMT R3, R16, 0x8880, RZ ;  /* 0x0000888010037816 */ /* 0x001fca00000000ff */
[----:B------:R-:W-:-:S07]  /*10da0*/  IMAD R2, R3, R18, RZ ;  /* 0x0000001203027224 */ /* 0x000fce00078e02ff */
.L_x_427:
[----:B------:R-:W-:Y:S05]  /*10db0*/  BSYNC B1 ;  /* 0x0000000000017941 */ /* 0x000fea0003800000 */
.L_x_426:
[----:B------:R-:W-:Y:S01]  /*10dc0*/  @!P3 IMAD R91, R91, R17, R2 ;  /* 0x000000115b5bb224 */ /* 0x000fe200078e0202 */
[----:B------:R-:W-:Y:S04]  /*10dd0*/  BSSY B1, `(.L_x_428) ;  /* 0x0000006000017945 */ /* 0x000fe80003800000 */
[----:B------:R0:W-:Y:S01]  /*10de0*/  @!P3 STG.E.U8 desc[UR36][R8.64+0x81], R91 ;  /* 0x0000815b0800b986 */ /* 0x0001e2000c101124 */
[----:B------:R-:W-:Y:S05]  /*10df0*/  @P5 BRA `(.L_x_429) ;  /* 0x00000000000c5947 */ /* 0x000fea0003800000 */
[----:B------:R-:W0:Y:S02]  /*10e00*/  LDG.E.U8 R16, desc[UR36][R14.64+0x88] ;  /* 0x000088240e107981 */ /* 0x000e24000c1e1100 */
[----:B0-----:R-:W-:-:S05]  /*10e10*/  PRMT R3, R16, 0x8880, RZ ;  /* 0x0000888010037816 */ /* 0x001fca00000000ff */
[----:B------:R-:W-:-:S07]  /*10e20*/  IMAD R2, R3, R18, RZ ;  /* 0x0000001203027224 */ /* 0x000fce00078e02ff */
.L_x_429:
[----:B------:R-:W-:Y:S05]  /*10e30*/  BSYNC B1 ;  /* 0x0000000000017941 */ /* 0x000fea0003800000 */
.L_x_428:
[----:B0-----:R-:W-:Y:S01]  /*10e40*/  @!P5 IMAD R3, R92, R17, R2 ;  /* 0x000000115c03d224 */ /* 0x001fe200078e0202 */
[----:B------:R-:W-:Y:S04]  /*10e50*/  BSSY B1, `(.L_x_430) ;  /* 0x0000006000017945 */ /* 0x000fe80003800000 */
[----:B------:R0:W-:Y:S01]  /*10e60*/  @!P5 STG.E.U8 desc[UR36][R6.64+0x88], R3 ;  /* 0x000088030600d986 */ /* 0x0001e2000c101124 */
[----:B------:R-:W-:Y:S05]  /*10e70*/  @P6 BRA `(.L_x_431) ;  /* 0x00000000000c6947 */ /* 0x000fea0003800000 */
[----:B------:R-:W0:Y:S02]  /*10e80*/  LDG.E.U8 R16, desc[UR36][R14.64+0x89] ;  /* 0x000089240e107981 */ /* 0x000e24000c1e1100 */
[----:B0-----:R-:W-:-:S05]  /*10e90*/  PRMT R3, R16, 0x8880, RZ ;  /* 0x0000888010037816 */ /* 0x001fca00000000ff */
[----:B------:R-:W-:-:S07]  /*10ea0*/  IMAD R2, R3, R18, RZ ;  /* 0x0000001203027224 */ /* 0x000fce00078e02ff */
.L_x_431:
[----:B------:R-:W-:Y:S05]  /*10eb0*/  BSYNC B1 ;  /* 0x0000000000017941 */ /* 0x000fea0003800000 */
.L_x_430:
[----:B------:R-:W-:Y:S01]  /*10ec0*/  @!P6 IMAD R93, R93, R17, R2 ;  /* 0x000000115d5de224 */ /* 0x000fe200078e0202 */
[----:B------:R-:W-:Y:S04]  /*10ed0*/  BSSY B1, `(.L_x_432) ;  /* 0x0000006000017945 */ /* 0x000fe80003800000 */
[----:B------:R0:W-:Y:S01]  /*10ee0*/  @!P6 STG.E.U8 desc[UR36][R6.64+0x89], R93 ;  /* 0x0000895d0600e986 */ /* 0x0001e2000c101124 */
[----:B------:R-:W-:Y:S05]  /*10ef0*/  @P1 BRA `(.L_x_433) ;  /* 0x00000000000c1947 */ /* 0x000fea0003800000 */
[----:B------:R-:W0:Y:S02]  /*10f00*/  LDG.E.U8 R16, desc[UR36][R156.64+0x88] ;  /* 0x000088249c107981 */ /* 0x000e24000c1e1100 */
[----:B0-----:R-:W-:-:S05]  /*10f10*/  PRMT R3, R16, 0x8880, RZ ;  /* 0x0000888010037816 */ /* 0x001fca00000000ff */
[----:B------:R-:W-:-:S07]  /*10f20*/  IMAD R2, R3, R18, RZ ;  /* 0x0000001203027224 */ /* 0x000fce00078e02ff */
.L_x_433:
[----:B------:R-:W-:Y:S05]  /*10f30*/  BSYNC B1 ;  /* 0x0000000000017941 */ /* 0x000fea0003800000 */
.L_x_432:
        /* <DEDUP_REMOVED lines=12> */
.L_x_435:
[----:B------:R-:W-:Y:S05]  /*11000*/  BSYNC B1 ;  /* 0x0000000000017941 */ /* 0x000fea0003800000 */
.L_x_434:
[----:B------:R-:W-:Y:S01]  /*11010*/  @!P4 IMAD R95, R95, R17, R2 ;  /* 0x000000115f5fc224 */ /* 0x000fe200078e0202 */
[----:B------:R-:W-:Y:S04]  /*11020*/  BSSY B1, `(.L_x_436) ;  /* 0x0000006000017945 */ /* 0x000fe80003800000 */
[----:B------:R0:W-:Y:S01]  /*11030*/  @!P4 STG.E.U8 desc[UR36][R8.64+0x89], R95 ;  /* 0x0000895f0800c986 */ /* 0x0001e2000c101124 */
[----:B------:R-:W-:Y:S05]  /*11040*/  @P3 BRA `(.L_x_437) ;  /* 0x00000000000c3947 */ /* 0x000fea0003800000 */
[----:B------:R-:W0:Y:S02]  /*11050*/  LDG.E.U8 R16, desc[UR36][R14.64+0x90] ;  /* 0x000090240e107981 */ /* 0x000e24000c1e1100 */
[----:B0-----:R-:W-:-:S05]  /*11060*/  PRMT R3, R16, 0x8880, RZ ;  /* 0x0000888010037816 */ /* 0x001fca00000000ff */
[----:B------:R-:W-:-:S07]  /*11070*/  IMAD R2, R3, R18, RZ ;  /* 0x0000001203027224 */ /* 0x000fce00078e02ff */
.L_x_437:
[----:B------:R-:W-:Y:S05]  /*11080*/  BSYNC B1 ;  /* 0x0000000000017941 */ /* 0x000fea0003800000 */
.L_x_436:
[----:B0-----:R-:W-:Y:S01]  /*11090*/  @!P3 IMAD R3, R96, R17, R2 ;  /* 0x000000116003b224 */ /* 0x001fe200078e0202 */
[----:B------:R-:W-:Y:S04]  /*110a0*/  BSSY B1, `(.L_x_438) ;  /* 0x0000006000017945 */ /* 0x000fe80003800000 */
[----:B------:R0:W-:Y:S01]  /*110b0*/  @!P3 STG.E.U8 desc[UR36][R6.64+0x90], R3 ;  /* 0x000090030600b986 */ /* 0x0001e2000c101124 */
[----:B------:R-:W-:Y:S05]  /*110c0*/  @P5 BRA `(.L_x_439) ;  /* 0x00000000000c5947 */ /* 0x000fea0003800000 */
[----:B------:R-:W0:Y:S02]  /*110d0*/  LDG.E.U8 R16, desc[UR36][R14.64+0x91] ;  /* 0x000091240e107981 */ /* 0x000e24000c1e1100 */
[----:B0-----:R-:W-:-:S05]  /*110e0*/  PRMT R3, R16, 0x8880, RZ ;  /* 0x0000888010037816 */ /* 0x001fca00000000ff */
[----:B------:R-:W-:-:S07]  /*110f0*/  IMAD R2, R3, R18, RZ ;  /* 0x0000001203027224 */ /* 0x000fce00078e02ff */
.L_x_439:
[----:B------:R-:W-:Y:S05]  /*11100*/  BSYNC B1 ;  /* 0x0000000000017941 */ /* 0x000fea0003800000 */
.L_x_438:
[----:B------:R-:W-:Y:S01]  /*11110*/  @!P5 IMAD R97, R97, R17, R2 ;  /* 0x000000116161d224 */ /* 0x000fe200078e0202 */
[----:B------:R-:W-:Y:S04]  /*11120*/  BSSY B1, `(.L_x_440) ;  /* 0x0000006000017945 */ /* 0x000fe80003800000 */
[----:B------:R0:W-:Y:S01]  /*11130*/  @!P5 STG.E.U8 desc[UR36][R6.64+0x91], R97 ;  /* 0x000091610600d986 */ /* 0x0001e2000c101124 */
[----:B------:R-:W-:Y:S05]  /*11140*/  @P6 BRA `(.L_x_441) ;  /* 0x00000000000c6947 */ /* 0x000fea0003800000 */
[----:B------:R-:W0:Y:S02]  /*11150*/  LDG.E.U8 R16, desc[UR36][R156.64+0x90] ;  /* 0x000090249c107981 */ /* 0x000e24000c1e1100 */
[----:B0-----:R-:W-:-:S05]  /*11160*/  PRMT R3, R16, 0x8880, RZ ;  /* 0x0000888010037816 */ /* 0x001fca00000000ff */
[----:B------:R-:W-:-:S07]  /*11170*/  IMAD R2, R3, R18, RZ ;  /* 0x0000001203027224 */ /* 0x000fce00078e02ff */
.L_x_441:
[----:B------:R-:W-:Y:S05]  /*11180*/  BSYNC B1 ;  /* 0x0000000000017941 */ /* 0x000fea0003800000 */
.L_x_440:
[----:B0-----:R-:W-:Y:S01]  /*11190*/  @!P6 IMAD R3, R98, R17, R2 ;  /* 0x000000116203e224 */ /* 0x001fe200078e0202 */
[----:B------:R-:W-:Y:S04]  /*111a0*/  BSSY B1, `(.L_x_442) ;  /* 0x0000006000017945 */ /* 0x000fe80003800000 */
[----:B------:R0:W-:Y:S01]  /*111b0*/  @!P6 STG.E.U8 desc[UR36][R8.64+0x90], R3 ;  /* 0x000090030800e986 */ /* 0x0001e2000c101124 */
[----:B------:R-:W-:Y:S05]  /*111c0*/  @P1 BRA `(.L_x_443) ;  /* 0x00000000000c1947 */ /* 0x000fea0003800000 */
[----:B------:R-:W0:Y:S02]  /*111d0*/  LDG.E.U8 R16, desc[UR36][R156.64+0x91] ;  /* 0x000091249c107981 */ /* 0x000e24000c1e1100 */
[----:B0-----:R-:W-:-:S05]  /*111e0*/  PRMT R3, R16, 0x8880, RZ ;  /* 0x0000888010037816 */ /* 0x001fca00000000ff */
[----:B------:R-:W-:-:S07]  /*111f0*/  IMAD R2, R3, R18, RZ ;  /* 0x0000001203027224 */ /* 0x000fce00078e02ff */
.L_x_443:
[----:B------:R-:W-:Y:S05]  /*11200*/  BSYNC B1 ;  /* 0x0000000000017941 */ /* 0x000fea0003800000 */
.L_x_442:
        /* <DEDUP_REMOVED lines=12> */
.L_x_445:
[----:B------:R-:W-:Y:S05]  /*112d0*/  BSYNC B1 ;  /* 0x0000000000017941 */ /* 0x000fea0003800000 */
.L_x_444:
[----:B0-----:R-:W-:Y:S01]  /*112e0*/  @!P4 IMAD R3, R100, R17, R2 ;  /* 0x000000116403c224 */ /* 0x001fe200078e0202 */
[----:B------:R-:W-:Y:S04]  /*112f0*/  BSSY B1, `(.L_x_446) ;  /* 0x0000006000017945 */ /* 0x000fe80003800000 */
[----:B------:R0:W-:Y:S01]  /*11300*/  @!P4 STG.E.U8 desc[UR36][R6.64+0x98], R3 ;  /* 0x000098030600c986 */ /* 0x0001e2000c101124 */
[----:B------:R-:W-:Y:S05]  /*11310*/  @P3 BRA `(.L_x_447) ;  /* 0x00000000000c3947 */ /* 0x000fea0003800000 */
[----:B------:R-:W0:Y:S02]  /*11320*/  LDG.E.U8 R16, desc[UR36][R14.64+0x99] ;  /* 0x000099240e107981 */ /* 0x000e24000c1e1100 */
[----:B0-----:R-:W-:-:S05]  /*11330*/  PRMT R3, R16, 0x8880, RZ ;  /* 0x0000888010037816 */ /* 0x001fca00000000ff */
[----:B------:R-:W-:-:S07]  /*11340*/  IMAD R2, R3, R18, RZ ;  /* 0x0000001203027224 */ /* 0x000fce00078e02ff */
.L_x_447:
[----:B------:R-:W-:Y:S05]  /*11350*/  BSYNC B1 ;  /* 0x0000000000017941 */ /* 0x000fea0003800000 */
.L_x_446:
[----:B------:R-:W-:Y:S01]  /*11360*/  @!P3 IMAD R101, R101, R17, R2 ;  /* 0x000000116565b224 */ /* 0x000fe200078e0202 */
[----:B------:R-:W-:Y:S04]  /*11370*/  BSSY B1, `(.L_x_448) ;  /* 0x0000006000017945 */ /* 0x000fe80003800000 */
[----:B------:R0:W-:Y:S01]  /*11380*/  @!P3 STG.E.U8 desc[UR36][R6.64+0x99], R101 ;  /* 0x000099650600b986 */ /* 0x0001e2000c101124 */
[----:B------:R-:W-:Y:S05]  /*11390*/  @P5 BRA `(.L_x_449) ;  /* 0x00000000000c5947 */ /* 0x000fea0003800000 */
[----:B------:R-:W0:Y:S02]  /*113a0*/  LDG.E.U8 R16, desc[UR36][R156.64+0x98] ;  /* 0x000098249c107981 */ /* 0x000e24000c1e1100 */
[----:B0-----:R-:W-:-:S05]  /*113b0*/  PRMT R3, R16, 0x8880, RZ ;  /* 0x0000888010037816 */ /* 0x001fca00000000ff */
[----:B------:R-:W-:-:S07]  /*113c0*/  IMAD R2, R3, R18, RZ ;  /* 0x0000001203027224 */ /* 0x000fce00078e02ff */
.L_x_449:
[----:B------:R-:W-:Y:S05]  /*113d0*/  BSYNC B1 ;  /* 0x0000000000017941 */ /* 0x000fea0003800000 */
.L_x_448:
[----:B0-----:R-:W-:Y:S01]  /*113e0*/  @!P5 IMAD R3, R102, R17, R2 ;  /* 0x000000116603d224 */ /* 0x001fe200078e0202 */
[----:B------:R-:W-:Y:S04]  /*113f0*/  BSSY B1, `(.L_x_450) ;  /* 0x0000006000017945 */ /* 0x000fe80003800000 */
[----:B------:R0:W-:Y:S01]  /*11400*/  @!P5 STG.E.U8 desc[UR36][R8.64+0x98], R3 ;  /* 0x000098030800d986 */ /* 0x0001e2000c101124 */
[----:B------:R-:W-:Y:S05]  /*11410*/  @P6 BRA `(.L_x_451) ;  /* 0x00000000000c6947 */ /* 0x000fea0003800000 */
[----:B------:R-:W0:Y:S02]  /*11420*/  LDG.E.U8 R16, desc[UR36][R156.64+0x99] ;  /* 0x000099249c107981 */ /* 0x000e24000c1e1100 */
[----:B0-----:R-:W-:-:S05]  /*11430*/  PRMT R3, R16, 0x8880, RZ ;  /* 0x0000888010037816 */ /* 0x001fca00000000ff */
[----:B------:R-:W-:-:S07]  /*11440*/  IMAD R2, R3, R18, RZ ;  /* 0x0000001203027224 */ /* 0x000fce00078e02ff */
.L_x_451:
[----:B------:R-:W-:Y:S05]  /*11450*/  BSYNC B1 ;  /* 0x0000000000017941 */ /* 0x000fea0003800000 */
.L_x_450:
[----:B------:R-:W-:Y:S01]  /*11460*/  @!P6 IMAD R103, R103, R17, R2 ;  /* 0x000000116767e224 */ /* 0x000fe200078e0202 */
[----:B------:R-:W-:Y:S04]  /*11470*/  BSSY B1, `(.L_x_452) ;  /* 0x0000006000017945 */ /* 0x000fe80003800000 */
[----:B------:R0:W-:Y:S01]  /*11480*/  @!P6 STG.E.U8 desc[UR36][R8.64+0x99], R103 ;  /* 0x000099670800e986 */ /* 0x0001e2000c101124 */
[----:B------:R-:W-:Y:S05]  /*11490*/  @P1 BRA `(.L_x_453) ;  /* 0x00000000000c1947 */ /* 0x000fea0003800000 */
[----:B------:R-:W0:Y:S02]  /*114a0*/  LDG.E.U8 R16, desc[UR36][R14.64+0xa0] ;  /* 0x0000a0240e107981 */ /* 0x000e24000c1e1100 */
[----:B0-----:R-:W-:-:S05]  /*114b0*/  PRMT R3, R16, 0x8880, RZ ;  /* 0x0000888010037816 */ /* 0x001fca00000000ff */
[----:B------:R-:W-:-:S07]  /*114c0*/  IMAD R2, R3, R18, RZ ;  /* 0x0000001203027224 */ /* 0x000fce00078e02ff */
.L_x_453:
[----:B------:R-:W-:Y:S05]  /*114d0*/  BSYNC B1 ;  /* 0x0000000000017941 */ /* 0x000fea0003800000 */
.L_x_452:
        /* <DEDUP_REMOVED lines=12> */
.L_x_455:
[----:B------:R-:W-:Y:S05]  /*115a0*/  BSYNC B1 ;  /* 0x0000000000017941 */ /* 0x000fea0003800000 */
.L_x_454:
[----:B------:R-:W-:Y:S01]  /*115b0*/  @!P4 IMAD R105, R105, R17, R2 ;  /* 0x000000116969c224 */ /* 0x000fe200078e0202 */
[----:B------:R-:W-:Y:S04]  /*115c0*/  BSSY B1, `(.L_x_456) ;  /* 0x0000006000017945 */ /* 0x000fe80003800000 */
[----:B------:R0:W-:Y:S01]  /*115d0*/  @!P4 STG.E.U8 desc[UR36][R6.64+0xa1], R105 ;  /* 0x0000a1690600c986 */ /* 0x0001e2000c101124 */
[----:B------:R-:W-:Y:S05]  /*115e0*/  @P3 BRA `(.L_x_457) ;  /* 0x00000000000c3947 */ /* 0x000fea0003800000 */
[----:B------:R-:W0:Y:S02]  /*115f0*/  LDG.E.U8 R16, desc[UR36][R156.64+0xa0] ;  /* 0x0000a0249c107981 */ /* 0x000e24000c1e1100 */
[----:B0-----:R-:W-:-:S05]  /*11600*/  PRMT R3, R16, 0x8880, RZ ;  /* 0x0000888010037816 */ /* 0x001fca00000000ff */
[----:B------:R-:W-:-:S07]  /*11610*/  IMAD R2, R3, R18, RZ ;  /* 0x0000001203027224 */ /* 0x000fce00078e02ff */
.L_x_457:
[----:B------:R-:W-:Y:S05]  /*11620*/  BSYNC B1 ;  /* 0x0000000000017941 */ /* 0x000fea0003800000 */
.L_x_456:
[----:B0-----:R-:W-:Y:S01]  /*11630*/  @!P3 IMAD R3, R106, R17, R2 ;  /* 0x000000116a03b224 */ /* 0x001fe200078e0202 */
[----:B------:R-:W-:Y:S04]  /*11640*/  BSSY B1, `(.L_x_458) ;  /* 0x0000006000017945 */ /* 0x000fe80003800000 */
[----:B------:R0:W-:Y:S01]  /*11650*/  @!P3 STG.E.U8 desc[UR36][R8.64+0xa0], R3 ;  /* 0x0000a0030800b986 */ /* 0x0001e2000c101124 */
[----:B------:R-:W-:Y:S05]  /*11660*/  @P5 BRA `(.L_x_459) ;  /* 0x00000000000c5947 */ /* 0x000fea0003800000 */
[----:B------:R-:W0:Y:S02]  /*11670*/  LDG.E.U8 R16, desc[UR36][R156.64+0xa1] ;  /* 0x0000a1249c107981 */ /* 0x000e24000c1e1100 */
[----:B0-----:R-:W-:-:S05]  /*11680*/  PRMT R3, R16, 0x8880, RZ ;  /* 0x0000888010037816 */ /* 0x001fca00000000ff */
[----:B------:R-:W-:-:S07]  /*11690*/  IMAD R2, R3, R18, RZ ;  /* 0x0000001203027224 */ /* 0x000fce00078e02ff */
.L_x_459:
[----:B------:R-:W-:Y:S05]  /*116a0*/  BSYNC B1 ;  /* 0x0000000000017941 */ /* 0x000fea0003800000 */
.L_x_458:
[----:B------:R-:W-:Y:S01]  /*116b0*/  @!P5 IMAD R107, R107, R17, R2 ;  /* 0x000000116b6bd224 */ /* 0x000fe200078e0202 */
[----:B------:R-:W-:Y:S04]  /*116c0*/  BSSY B1, `(.L_x_460) ;  /* 0x0000006000017945 */ /* 0x000fe80003800000 */
[----:B------:R0:W-:Y:S01]  /*116d0*/  @!P5 STG.E.U8 desc[UR36][R8.64+0xa1], R107 ;  /* 0x0000a16b0800d986 */ /* 0x0001e2000c101124 */
[----:B------:R-:W-:Y:S05]  /*116e0*/  @P6 BRA `(.L_x_461) ;  /* 0x00000000000c6947 */ /* 0x000fea0003800000 */
[----:B------:R-:W0:Y:S02]  /*116f0*/  LDG.E.U8 R16, desc[UR36][R14.64+0xa8] ;  /* 0x0000a8240e107981 */ /* 0x000e24000c1e1100 */
[----:B0-----:R-:W-:-:S05]  /*11700*/  PRMT R3, R16, 0x8880, RZ ;  /* 0x0000888010037816 */ /* 0x001fca00000000ff */
[----:B------:R-:W-:-:S07]  /*11710*/  IMAD R2, R3, R18, RZ ;  /* 0x0000001203027224 */ /* 0x000fce00078e02ff */
.L_x_461:
[----:B------:R-:W-:Y:S05]  /*11720*/  BSYNC B1 ;  /* 0x0000000000017941 */ /* 0x000fea0003800000 */
.L_x_460:
[----:B0-----:R-:W-:Y:S01]  /*11730*/  @!P6 IMAD R3, R108, R17, R2 ;  /* 0x000000116c03e224 */ /* 0x001fe200078e0202 */
[----:B------:R-:W-:Y:S04]  /*11740*/  BSSY B1, `(.L_x_462) ;  /* 0x0000006000017945 */ /* 0x000fe80003800000 */
[----:B------:R0:W-:Y:S01]  /*11750*/  @!P6 STG.E.U8 desc[UR36][R6.64+0xa8], R3 ;  /* 0x0000a8030600e986 */ /* 0x0001e2000c101124 */
[----:B------:R-:W-:Y:S05]  /*11760*/  @P1 BRA `(.L_x_463) ;  /* 0x00000000000c1947 */ /* 0x000fea0003800000 */
[----:B------:R-:W0:Y:S02]  /*11770*/  LDG.E.U8 R16, desc[UR36][R14.64+0xa9] ;  /* 0x0000a9240e107981 */ /* 0x000e24000c1e1100 */
[----:B0-----:R-:W-:-:S05]  /*11780*/  PRMT R3, R16, 0x8880, RZ ;  /* 0x0000888010037816 */ /* 0x001fca00000000ff */
[----:B------:R-:W-:-:S07]  /*11790*/  IMAD R2, R3, R18, RZ ;  /* 0x0000001203027224 */ /* 0x000fce00078e02ff */
.L_x_463:
[----:B------:R-:W-:Y:S05]  /*117a0*/  BSYNC B1 ;  /* 0x0000000000017941 */ /* 0x000fea0003800000 */
.L_x_462:
        /* <DEDUP_REMOVED lines=12> */
.L_x_465:
[----:B------:R-:W-:Y:S05]  /*11870*/  BSYNC B1 ;  /* 0x0000000000017941 */ /* 0x000fea0003800000 */
.L_x_464:
[----:B0-----:R-:W-:Y:S01]  /*11880*/  @!P4 IMAD R3, R110, R17, R2 ;  /* 0x000000116e03c224 */ /* 0x001fe200078e0202 */
[----:B------:R-:W-:Y:S04]  /*11890*/  BSSY B1, `(.L_x_466) ;  /* 0x0000006000017945 */ /* 0x000fe80003800000 */
[----:B------:R0:W-:Y:S01]  /*118a0*/  @!P4 STG.E.U8 desc[UR36][R8.64+0xa8], R3 ;  /* 0x0000a8030800c986 */ /* 0x0001e2000c101124 */
[----:B------:R-:W-:Y:S05]  /*118b0*/  @P3 BRA `(.L_x_467) ;  /* 0x00000000000c3947 */ /* 0x000fea0003800000 */
[----:B------:R-:W0:Y:S02]  /*118c0*/  LDG.E.U8 R16, desc[UR36][R156.64+0xa9] ;  /* 0x0000a9249c107981 */ /* 0x000e24000c1e1100 */
[----:B0-----:R-:W-:-:S05]  /*118d0*/  PRMT R3, R16, 0x8880, RZ ;  /* 0x0000888010037816 */ /* 0x001fca00000000ff */
[----:B------:R-:W-:-:S07]  /*118e0*/  IMAD R2, R3, R18, RZ ;  /* 0x0000001203027224 */ /* 0x000fce00078e02ff */
.L_x_467:
[----:B------:R-:W-:Y:S05]  /*118f0*/  BSYNC B1 ;  /* 0x0000000000017941 */ /* 0x000fea0003800000 */
.L_x_466:
[----:B------:R-:W-:Y:S01]  /*11900*/  @!P3 IMAD R111, R111, R17, R2 ;  /* 0x000000116f6fb224 */ /* 0x000fe200078e0202 */
[----:B------:R-:W-:Y:S04]  /*11910*/  BSSY B1, `(.L_x_468) ;  /* 0x0000006000017945 */ /* 0x000fe80003800000 */
[----:B------:R0:W-:Y:S01]  /*11920*/  @!P3 STG.E.U8 desc[UR36][R8.64+0xa9], R111 ;  /* 0x0000a96f0800b986 */ /* 0x0001e2000c101124 */
[----:B------:R-:W-:Y:S05]  /*11930*/  @P5 BRA `(.L_x_469) ;  /* 0x00000000000c5947 */ /* 0x000fea0003800000 */
[----:B------:R-:W0:Y:S02]  /*11940*/  LDG.E.U8 R16, desc[UR36][R14.64+0xb0] ;  /* 0x0000b0240e107981 */ /* 0x000e24000c1e1100 */
[----:B0-----:R-:W-:-:S05]  /*11950*/  PRMT R3, R16, 0x8880, RZ ;  /* 0x0000888010037816 */ /* 0x001fca00000000ff */
[----:B------:R-:W-:-:S07]  /*11960*/  IMAD R2, R3, R18, RZ ;  /* 0x0000001203027224 */ /* 0x000fce00078e02ff */
.L_x_469:
[----:B------:R-:W-:Y:S05]  /*11970*/  BSYNC B1 ;  /* 0x0000000000017941 */ /* 0x000fea0003800000 */
.L_x_468:
[----:B0-----:R-:W-:Y:S01]  /*11980*/  @!P5 IMAD R3, R112, R17, R2 ;  /* 0x000000117003d224 */ /* 0x001fe200078e0202 */
[----:B------:R-:W-:Y:S04]  /*11990*/  BSSY B1, `(.L_x_470) ;  /* 0x0000006000017945 */ /* 0x000fe80003800000 */
[----:B------:R0:W-:Y:S01]  /*119a0*/  @!P5 STG.E.U8 desc[UR36][R6.64+0xb0], R3 ;  /* 0x0000b0030600d986 */ /* 0x0001e2000c101124 */
[----:B------:R-:W-:Y:S05]  /*119b0*/  @P6 BRA `(.L_x_471) ;  /* 0x00000000000c6947 */ /* 0x000fea0003800000 */
[----:B------:R-:W0:Y:S02]  /*119c0*/  LDG.E.U8 R16, desc[UR36][R14.64+0xb1] ;  /* 0x0000b1240e107981 */ /* 0x000e24000c1e1100 */
[----:B0-----:R-:W-:-:S05]  /*119d0*/  PRMT R3, R16, 0x8880, RZ ;  /* 0x0000888010037816 */ /* 0x001fca00000000ff */
[----:B------:R-:W-:-:S07]  /*119e0*/  IMAD R2, R3, R18, RZ ;  /* 0x0000001203027224 */ /* 0x000fce00078e02ff */
.L_x_471:
[----:B------:R-:W-:Y:S05]  /*119f0*/  BSYNC B1 ;  /* 0x0000000000017941 */ /* 0x000fea0003800000 */
.L_x_470:
[----:B------:R-:W-:Y:S01]  /*11a00*/  @!P6 IMAD R113, R113, R17, R2 ;  /* 0x000000117171e224 */ /* 0x000fe200078e0202 */
[----:B------:R-:W-:Y:S04]  /*11a10*/  BSSY B1, `(.L_x_472) ;  /* 0x0000006000017945 */ /* 0x000fe80003800000 */
[----:B------:R0:W-:Y:S01]  /*11a20*/  @!P6 STG.E.U8 desc[UR36][R6.64+0xb1], R113 ;  /* 0x0000b1710600e986 */ /* 0x0001e2000c101124 */
[----:B------:R-:W-:Y:S05]  /*11a30*/  @P1 BRA `(.L_x_473) ;  /* 0x00000000000c1947 */ /* 0x000fea0003800000 */
[----:B------:R-:W0:Y:S02]  /*11a40*/  LDG.E.U8 R16, desc[UR36][R156.64+0xb0] ;  /* 0x0000b0249c107981 */ /* 0x000e24000c1e1100 */
[----:B0-----:R-:W-:-:S05]  /*11a50*/  PRMT R3, R16, 0x8880, RZ ;  /* 0x0000888010037816 */ /* 0x001fca00000000ff */
[----:B------:R-:W-:-:S07]  /*11a60*/  IMAD R2, R3, R18, RZ ;  /* 0x0000001203027224 */ /* 0x000fce00078e02ff */
.L_x_473:
[----:B------:R-:W-:Y:S05]  /*11a70*/  BSYNC B1 ;  /* 0x0000000000017941 */ /* 0x000fea0003800000 */
.L_x_472:
        /* <DEDUP_REMOVED lines=12> */
.L_x_475:
[----:B------:R-:W-:Y:S05]  /*11b40*/  BSYNC B1 ;  /* 0x0000000000017941 */ /* 0x000fea0003800000 */
.L_x_474:
[----:B------:R-:W-:Y:S01]  /*11b50*/  @!P4 IMAD R115, R115, R17, R2 ;  /* 0x000000117373c224 */ /* 0x000fe200078e0202 */
[----:B------:R-:W-:Y:S04]  /*11b60*/  BSSY B1, `(.L_x_476) ;  /* 0x0000006000017945 */ /* 0x000fe80003800000 */
[----:B------:R0:W-:Y:S01]  /*11b70*/  @!P4 STG.E.U8 desc[UR36][R8.64+0xb1], R115 ;  /* 0x0000b1730800c986 */ /* 0x0001e2000c101124 */
[----:B------:R-:W-:Y:S05]  /*11b80*/  @P3 BRA `(.L_x_477) ;  /* 0x00000000000c3947 */ /* 0x000fea0003800000 */
[----:B------:R-:W0:Y:S02]  /*11b90*/  LDG.E.U8 R16, desc[UR36][R14.64+0xb8] ;  /* 0x0000b8240e107981 */ /* 0x000e24000c1e1100 */
[----:B0-----:R-:W-:-:S05]  /*11ba0*/  PRMT R3, R16, 0x8880, RZ ;  /* 0x0000888010037816 */ /* 0x001fca00000000ff */
[----:B------:R-:W-:-:S07]  /*11bb0*/  IMAD R2, R3, R18, RZ ;  /* 0x0000001203027224 */ /* 0x000fce00078e02ff */
.L_x_477:
[----:B------:R-:W-:Y:S05]  /*11bc0*/  BSYNC B1 ;  /* 0x0000000000017941 */ /* 0x000fea0003800000 */
.L_x_476:
[----:B0-----:R-:W-:Y:S01]  /*11bd0*/  @!P3 IMAD R3, R116, R17, R2 ;  /* 0x000000117403b224 */ /* 0x001fe200078e0202 */
[----:B------:R-:W-:Y:S04]  /*11be0*/  BSSY B1, `(.L_x_478) ;  /* 0x0000006000017945 */ /* 0x000fe80003800000 */
[----:B------:R0:W-:Y:S01]  /*11bf0*/  @!P3 STG.E.U8 desc[UR36][R6.64+0xb8], R3 ;  /* 0x0000b8030600b986 */ /* 0x0001e2000c101124 */
[----:B------:R-:W-:Y:S05]  /*11c00*/  @P5 BRA `(.L_x_479) ;  /* 0x00000000000c5947 */ /* 0x000fea0003800000 */
[----:B------:R-:W0:Y:S02]  /*11c10*/  LDG.E.U8 R16, desc[UR36][R14.64+0xb9] ;  /* 0x0000b9240e107981 */ /* 0x000e24000c1e1100 */
[----:B0-----:R-:W-:-:S05]  /*11c20*/  PRMT R3, R16, 0x8880, RZ ;  /* 0x0000888010037816 */ /* 0x001fca00000000ff */
[----:B------:R-:W-:-:S07]  /*11c30*/  IMAD R2, R3, R18, RZ ;  /* 0x0000001203027224 */ /* 0x000fce00078e02ff */
.L_x_479:
[----:B------:R-:W-:Y:S05]  /*11c40*/  BSYNC B1 ;  /* 0x0000000000017941 */ /* 0x000fea0003800000 */
.L_x_478:
[----:B------:R-:W-:Y:S01]  /*11c50*/  @!P5 IMAD R117, R117, R17, R2 ;  /* 0x000000117575d224 */ /* 0x000fe200078e0202 */
[----:B------:R-:W-:Y:S04]  /*11c60*/  BSSY B1, `(.L_x_480) ;  /* 0x0000006000017945 */ /* 0x000fe80003800000 */
[----:B------:R0:W-:Y:S01]  /*11c70*/  @!P5 STG.E.U8 desc[UR36][R6.64+0xb9], R117 ;  /* 0x0000b9750600d986 */ /* 0x0001e2000c101124 */
[----:B------:R-:W-:Y:S05]  /*11c80*/  @P6 BRA `(.L_x_481) ;  /* 0x00000000000c6947 */ /* 0x000fea0003800000 */
[----:B------:R-:W0:Y:S02]  /*11c90*/  LDG.E.U8 R16, desc[UR36][R156.64+0xb8] ;  /* 0x0000b8249c107981 */ /* 0x000e24000c1e1100 */
[----:B0-----:R-:W-:-:S05]  /*11ca0*/  PRMT R3, R16, 0x8880, RZ ;  /* 0x0000888010037816 */ /* 0x001fca00000000ff */
[----:B------:R-:W-:-:S07]  /*11cb0*/  IMAD R2, R3, R18, RZ ;  /* 0x0000001203027224 */ /* 0x000fce00078e02ff */
.L_x_481:
[----:B------:R-:W-:Y:S05]  /*11cc0*/  BSYNC B1 ;  /* 0x0000000000017941 */ /* 0x000fea0003800000 */
.L_x_480:
[----:B0-----:R-:W-:Y:S01]  /*11cd0*/  @!P6 IMAD R3, R118, R17, R2 ;  /* 0x000000117603e224 */ /* 0x001fe200078e0202 */
[----:B------:R-:W-:Y:S04]  /*11ce0*/  BSSY B1, `(.L_x_482) ;  /* 0x0000006000017945 */ /* 0x000fe80003800000 */
[----:B------:R0:W-:Y:S01]  /*11cf0*/  @!P6 STG.E.U8 desc[UR36][R8.64+0xb8], R3 ;  /* 0x0000b8030800e986 */ /* 0x0001e2000c101124 */
[----:B------:R-:W-:Y:S05]  /*11d00*/  @P1 BRA `(.L_x_483) ;  /* 0x00000000000c1947 */ /* 0x000fea0003800000 */
[----:B------:R-:W0:Y:S02]  /*11d10*/  LDG.E.U8 R16, desc[UR36][R156.64+0xb9] ;  /* 0x0000b9249c107981 */ /* 0x000e24000c1e1100 */
[----:B0-----:R-:W-:-:S05]  /*11d20*/  PRMT R3, R16, 0x8880, RZ ;  /* 0x0000888010037816 */ /* 0x001fca00000000ff */
[----:B------:R-:W-:-:S07]  /*11d30*/  IMAD R2, R3, R18, RZ ;  /* 0x0000001203027224 */ /* 0x000fce00078e02ff */
.L_x_483:
[----:B------:R-:W-:Y:S05]  /*11d40*/  BSYNC B1 ;  /* 0x0000000000017941 */ /* 0x000fea0003800000 */
.L_x_482:
        /* <DEDUP_REMOVED lines=12> */
.L_x_485:
[----:B------:R-:W-:Y:S05]  /*11e10*/  BSYNC B1 ;  /* 0x0000000000017941 */ /* 0x000fea0003800000 */
.L_x_484:
[----:B0-----:R-:W-:Y:S01]  /*11e20*/  @!P4 IMAD R3, R120, R17, R2 ;  /* 0x000000117803c224 */ /* 0x001fe200078e0202 */
[----:B------:R-:W-:Y:S04]  /*11e30*/  BSSY B1, `(.L_x_486) ;  /* 0x0000006000017945 */ /* 0x000fe80003800000 */
[----:B------:R0:W-:Y:S01]  /*11e40*/  @!P4 STG.E.U8 desc[UR36][R6.64+0xc0], R3 ;  /* 0x0000c0030600c986 */ /* 0x0001e2000c101124 */
[----:B------:R-:W-:Y:S05]  /*11e50*/  @P3 BRA `(.L_x_487) ;  /* 0x00000000000c3947 */ /* 0x000fea0003800000 */
[----:B------:R-:W0:Y:S02]  /*11e60*/  LDG.E.U8 R16, desc[UR36][R14.64+0xc1] ;  /* 0x0000c1240e107981 */ /* 0x000e24000c1e1100 */
[----:B0-----:R-:W-:-:S05]  /*11e70*/  PRMT R3, R16, 0x8880, RZ ;  /* 0x0000888010037816 */ /* 0x001fca00000000ff */
[----:B------:R-:W-:-:S07]  /*11e80*/  IMAD R2, R3, R18, RZ ;  /* 0x0000001203027224 */ /* 0x000fce00078e02ff */
.L_x_487:
[----:B------:R-:W-:Y:S05]  /*11e90*/  BSYNC B1 ;  /* 0x0000000000017941 */ /* 0x000fea0003800000 */
.L_x_486:
[----:B------:R-:W-:Y:S01]  /*11ea0*/  @!P3 IMAD R121, R121, R17, R2 ;  /* 0x000000117979b224 */ /* 0x000fe200078e0202 */
[----:B------:R-:W-:Y:S04]  /*11eb0*/  BSSY B1, `(.L_x_488) ;  /* 0x0000006000017945 */ /* 0x000fe80003800000 */
[----:B------:R0:W-:Y:S01]  /*11ec0*/  @!P3 STG.E.U8 desc[UR36][R6.64+0xc1], R121 ;  /* 0x0000c1790600b986 */ /* 0x0001e2000c101124 */
[----:B------:R-:W-:Y:S05]  /*11ed0*/  @P5 BRA `(.L_x_489) ;  /* 0x00000000000c5947 */ /* 0x000fea0003800000 */
[----:B------:R-:W0:Y:S02]  /*11ee0*/  LDG.E.U8 R16, desc[UR36][R156.64+0xc0] ;  /* 0x0000c0249c107981 */ /* 0x000e24000c1e1100 */
[----:B0-----:R-:W-:-:S05]  /*11ef0*/  PRMT R3, R16, 0x8880, RZ ;  /* 0x0000888010037816 */ /* 0x001fca00000000ff */
[----:B------:R-:W-:-:S07]  /*11f00*/  IMAD R2, R3, R18, RZ ;  /* 0x0000001203027224 */ /* 0x000fce00078e02ff */
.L_x_489:
[----:B------:R-:W-:Y:S05]  /*11f10*/  BSYNC B1 ;  /* 0x0000000000017941 */ /* 0x000fea0003800000 */
.L_x_488:
[----:B0-----:R-:W-:Y:S01]  /*11f20*/  @!P5 IMAD R3, R122, R17, R2 ;  /* 0x000000117a03d224 */ /* 0x001fe200078e0202 */
[----:B------:R-:W-:Y:S04]  /*11f30*/  BSSY B1, `(.L_x_490) ;  /* 0x0000006000017945 */ /* 0x000fe80003800000 */
[----:B------:R0:W-:Y:S01]  /*11f40*/  @!P5 STG.E.U8 desc[UR36][R8.64+0xc0], R3 ;  /* 0x0000c0030800d986 */ /* 0x0001e2000c101124 */
[----:B------:R-:W-:Y:S05]  /*11f50*/  @P6 BRA `(.L_x_491) ;  /* 0x00000000000c6947 */ /* 0x000fea0003800000 */
[----:B------:R-:W0:Y:S02]  /*11f60*/  LDG.E.U8 R16, desc[UR36][R156.64+0xc1] ;  /* 0x0000c1249c107981 */ /* 0x000e24000c1e1100 */
[----:B0-----:R-:W-:-:S05]  /*11f70*/  PRMT R3, R16, 0x8880, RZ ;  /* 0x0000888010037816 */ /* 0x001fca00000000ff */
[----:B------:R-:W-:-:S07]  /*11f80*/  IMAD R2, R3, R18, RZ ;  /* 0x0000001203027224 */ /* 0x000fce00078e02ff */
.L_x_491:
[----:B------:R-:W-:Y:S05]  /*11f90*/  BSYNC B1 ;  /* 0x0000000000017941 */ /* 0x000fea0003800000 */
.L_x_490:
[----:B------:R-:W-:Y:S01]  /*11fa0*/  @!P6 IMAD R123, R123, R17, R2 ;  /* 0x000000117b7be224 */ /* 0x000fe200078e0202 */
[----:B------:R-:W-:Y:S04]  /*11fb0*/  BSSY B1, `(.L_x_492) ;  /* 0x0000006000017945 */ /* 0x000fe80003800000 */
[----:B------:R0:W-:Y:S01]  /*11fc0*/  @!P6 STG.E.U8 desc[UR36][R8.64+0xc1], R123 ;  /* 0x0000c17b0800e986 */ /* 0x0001e2000c101124 */
[----:B------:R-:W-:Y:S05]  /*11fd0*/  @P1 BRA `(.L_x_493) ;  /* 0x00000000000c1947 */ /* 0x000fea0003800000 */
[----:B------:R-:W0:Y:S02]  /*11fe0*/  LDG.E.U8 R16, desc[UR36][R14.64+0xc8] ;  /* 0x0000c8240e107981 */ /* 0x000e24000c1e1100 */
[----:B0-----:R-:W-:-:S05]  /*11ff0*/  PRMT R3, R16, 0x8880, RZ ;  /* 0x0000888010037816 */ /* 0x001fca00000000ff */
[----:B------:R-:W-:-:S07]  /*12000*/  IMAD R2, R3, R18, RZ ;  /* 0x0000001203027224 */ /* 0x000fce00078e02ff */
.L_x_493:
[----:B------:R-:W-:Y:S05]  /*12010*/  BSYNC B1 ;  /* 0x0000000000017941 */ /* 0x000fea0003800000 */
.L_x_492:
        /* <DEDUP_REMOVED lines=12> */
.L_x_495:
[----:B------:R-:W-:Y:S05]  /*120e0*/  BSYNC B1 ;  /* 0x0000000000017941 */ /* 0x000fea0003800000 */
.L_x_494:
[----:B------:R-:W-:Y:S01]  /*120f0*/  @!P4 IMAD R125, R125, R17, R2 ;  /* 0x000000117d7dc224 */ /* 0x000fe200078e0202 */
[----:B------:R-:W-:Y:S04]  /*12100*/  BSSY B1, `(.L_x_496) ;  /* 0x0000006000017945 */ /* 0x000fe80003800000 */
[----:B------:R0:W-:Y:S01]  /*12110*/  @!P4 STG.E.U8 desc[UR36][R6.64+0xc9], R125 ;  /* 0x0000c97d0600c986 */ /* 0x0001e2000c101124 */
[----:B------:R-:W-:Y:S05]  /*12120*/  @P3 BRA `(.L_x_497) ;  /* 0x00000000000c3947 */ /* 0x000fea0003800000 */
[----:B------:R-:W0:Y:S02]  /*12130*/  LDG.E.U8 R16, desc[UR36][R156.64+0xc8] ;  /* 0x0000c8249c107981 */ /* 0x000e24000c1e1100 */
[----:B0-----:R-:W-:-:S05]  /*12140*/  PRMT R3, R16, 0x8880, RZ ;  /* 0x0000888010037816 */ /* 0x001fca00000000ff */
[----:B------:R-:W-:-:S07]  /*12150*/  IMAD R2, R3, R18, RZ ;  /* 0x0000001203027224 */ /* 0x000fce00078e02ff */
.L_x_497:
[----:B------:R-:W-:Y:S05]  /*12160*/  BSYNC B1 ;  /* 0x0000000000017941 */ /* 0x000fea0003800000 */
.L_x_496:
[----:B0-----:R-:W-:Y:S01]  /*12170*/  @!P3 IMAD R3, R126, R17, R2 ;  /* 0x000000117e03b224 */ /* 0x001fe200078e0202 */
[----:B------:R-:W-:Y:S04]  /*12180*/  BSSY B1, `(.L_x_498) ;  /* 0x0000006000017945 */ /* 0x000fe80003800000 */
[----:B------:R0:W-:Y:S01]  /*12190*/  @!P3 STG.E.U8 desc[UR36][R8.64+0xc8], R3 ;  /* 0x0000c8030800b986 */ /* 0x0001e2000c101124 */
[----:B------:R-:W-:Y:S05]  /*121a0*/  @P5 BRA `(.L_x_499) ;  /* 0x00000000000c5947 */ /* 0x000fea0003800000 */
[----:B------:R-:W0:Y:S02]  /*121b0*/  LDG.E.U8 R16, desc[UR36][R156.64+0xc9] ;  /* 0x0000c9249c107981 */ /* 0x000e24000c1e1100 */
[----:B0-----:R-:W-:-:S05]  /*121c0*/  PRMT R3, R16, 0x8880, RZ ;  /* 0x0000888010037816 */ /* 0x001fca00000000ff */
[----:B------:R-:W-:-:S07]  /*121d0*/  IMAD R2, R3, R18, RZ ;  /* 0x0000001203027224 */ /* 0x000fce00078e02ff */
.L_x_499:
[----:B------:R-:W-:Y:S05]  /*121e0*/  BSYNC B1 ;  /* 0x0000000000017941 */ /* 0x000fea0003800000 */
.L_x_498:
[----:B------:R-:W-:Y:S01]  /*121f0*/  @!P5 IMAD R127, R127, R17, R2 ;  /* 0x000000117f7fd224 */ /* 0x000fe200078e0202 */
[----:B------:R-:W-:Y:S04]  /*12200*/  BSSY B1, `(.L_x_500) ;  /* 0x0000006000017945 */ /* 0x000fe80003800000 */
[----:B------:R0:W-:Y:S01]  /*12210*/  @!P5 STG.E.U8 desc[UR36][R8.64+0xc9], R127 ;  /* 0x0000c97f0800d986 */ /* 0x0001e2000c101124 */
[----:B------:R-:W-:Y:S05]  /*12220*/  @P6 BRA `(.L_x_501) ;  /* 0x00000000000c6947 */ /* 0x000fea0003800000 */
[----:B------:R-:W0:Y:S02]  /*12230*/  LDG.E.U8 R16, desc[UR36][R14.64+0xd0] ;  /* 0x0000d0240e107981 */ /* 0x000e24000c1e1100 */
[----:B0-----:R-:W-:-:S05]  /*12240*/  PRMT R3, R16, 0x8880, RZ ;  /* 0x0000888010037816 */ /* 0x001fca00000000ff */
[----:B------:R-:W-:-:S07]  /*12250*/  IMAD R2, R3, R18, RZ ;  /* 0x0000001203027224 */ /* 0x000fce00078e02ff */
.L_x_501:
[----:B------:R-:W-:Y:S05]  /*12260*/  BSYNC B1 ;  /* 0x0000000000017941 */ /* 0x000fea0003800000 */
.L_x_500:
[----:B0-----:R-:W-:Y:S01]  /*12270*/  @!P6 IMAD R3, R128, R17, R2 ;  /* 0x000000118003e224 */ /* 0x001fe200078e0202 */
[----:B------:R-:W-:Y:S04]  /*12280*/  BSSY B1, `(.L_x_502) ;  /* 0x0000006000017945 */ /* 0x000fe80003800000 */
[----:B------:R0:W-:Y:S01]  /*12290*/  @!P6 STG.E.U8 desc[UR36][R6.64+0xd0], R3 ;  /* 0x0000d0030600e986 */ /* 0x0001e2000c101124 */
[----:B------:R-:W-:Y:S05]  /*122a0*/  @P1 BRA `(.L_x_503) ;  /* 0x00000000000c1947 */ /* 0x000fea0003800000 */
[----:B------:R-:W0:Y:S02]  /*122b0*/  LDG.E.U8 R16, desc[UR36][R14.64+0xd1] ;  /* 0x0000d1240e107981 */ /* 0x000e24000c1e1100 */
[----:B0-----:R-:W-:-:S05]  /*122c0*/  PRMT R3, R16, 0x8880, RZ ;  /* 0x0000888010037816 */ /* 0x001fca00000000ff */
[----:B------:R-:W-:-:S07]  /*122d0*/  IMAD R2, R3, R18, RZ ;  /* 0x0000001203027224 */ /* 0x000fce00078e02ff */
.L_x_503:
[----:B------:R-:W-:Y:S05]  /*122e0*/  BSYNC B1 ;  /* 0x0000000000017941 */ /* 0x000fea0003800000 */
.L_x_502:
        /* <DEDUP_REMOVED lines=12> */
.L_x_505:
[----:B------:R-:W-:Y:S05]  /*123b0*/  BSYNC B1 ;  /* 0x0000000000017941 */ /* 0x000fea0003800000 */
.L_x_504:
[----:B0-----:R-:W-:Y:S01]  /*123c0*/  @!P4 IMAD R3, R130, R17, R2 ;  /* 0x000000118203c224 */ /* 0x001fe200078e0202 */
[----:B------:R-:W-:Y:S04]  /*123d0*/  BSSY B1, `(.L_x_506) ;  /* 0x0000006000017945 */ /* 0x000fe80003800000 */
[----:B------:R0:W-:Y:S01]  /*123e0*/  @!P4 STG.E.U8 desc[UR36][R8.64+0xd0], R3 ;  /* 0x0000d0030800c986 */ /* 0x0001e2000c101124 */
[----:B------:R-:W-:Y:S05]  /*123f0*/  @P3 BRA `(.L_x_507) ;  /* 0x00000000000c3947 */ /* 0x000fea0003800000 */
[----:B------:R-:W0:Y:S02]  /*12400*/  LDG.E.U8 R16, desc[UR36][R156.64+0xd1] ;  /* 0x0000d1249c107981 */ /* 0x000e24000c1e1100 */
[----:B0-----:R-:W-:-:S05]  /*12410*/  PRMT R3, R16, 0x8880, RZ ;  /* 0x0000888010037816 */ /* 0x001fca00000000ff */
[----:B------:R-:W-:-:S07]  /*12420*/  IMAD R2, R3, R18, RZ ;  /* 0x0000001203027224 */ /* 0x000fce00078e02ff */
.L_x_507:
[----:B------:R-:W-:Y:S05]  /*12430*/  BSYNC B1 ;  /* 0x0000000000017941 */ /* 0x000fea0003800000 */
.L_x_506:
[----:B------:R-:W-:Y:S01]  /*12440*/  @!P3 IMAD R131, R131, R17, R2 ;  /* 0x000000118383b224 */ /* 0x000fe200078e0202 */
[----:B------:R-:W-:Y:S04]  /*12450*/  BSSY B1, `(.L_x_508) ;  /* 0x0000006000017945 */ /* 0x000fe80003800000 */
[----:B------:R0:W-:Y:S01]  /*12460*/  @!P3 STG.E.U8 desc[UR36][R8.64+0xd1], R131 ;  /* 0x0000d1830800b986 */ /* 0x0001e2000c101124 */
[----:B------:R-:W-:Y:S05]  /*12470*/  @P5 BRA `(.L_x_509) ;  /* 0x00000000000c5947 */ /* 0x000fea0003800000 */
[----:B------:R-:W0:Y:S02]  /*12480*/  LDG.E.U8 R16, desc[UR36][R14.64+0xd8] ;  /* 0x0000d8240e107981 */ /* 0x000e24000c1e1100 */
[----:B0-----:R-:W-:-:S05]  /*12490*/  PRMT R3, R16, 0x8880, RZ ;  /* 0x0000888010037816 */ /* 0x001fca00000000ff */
[----:B------:R-:W-:-:S07]  /*124a0*/  IMAD R2, R3, R18, RZ ;  /* 0x0000001203027224 */ /* 0x000fce00078e02ff */
.L_x_509:
[----:B------:R-:W-:Y:S05]  /*124b0*/  BSYNC B1 ;  /* 0x0000000000017941 */ /* 0x000fea0003800000 */
.L_x_508:
[----:B0-----:R-:W-:Y:S01]  /*124c0*/  @!P5 IMAD R3, R132, R17, R2 ;  /* 0x000000118403d224 */ /* 0x001fe200078e0202 */
[----:B------:R-:W-:Y:S04]  /*124d0*/  BSSY B1, `(.L_x_510) ;  /* 0x0000006000017945 */ /* 0x000fe80003800000 */
[----:B------:R0:W-:Y:S01]  /*124e0*/  @!P5 STG.E.U8 desc[UR36][R6.64+0xd8], R3 ;  /* 0x0000d8030600d986 */ /* 0x0001e2000c101124 */
[----:B------:R-:W-:Y:S05]  /*124f0*/  @P6 BRA `(.L_x_511) ;  /* 0x00000000000c6947 */ /* 0x000fea0003800000 */
[----:B------:R-:W0:Y:S02]  /*12500*/  LDG.E.U8 R16, desc[UR36][R14.64+0xd9] ;  /* 0x0000d9240e107981 */ /* 0x000e24000c1e1100 */
[----:B0-----:R-:W-:-:S05]  /*12510*/  PRMT R3, R16, 0x8880, RZ ;  /* 0x0000888010037816 */ /* 0x001fca00000000ff */
[----:B------:R-:W-:-:S07]  /*12520*/  IMAD R2, R3, R18, RZ ;  /* 0x0000001203027224 */ /* 0x000fce00078e02ff */
.L_x_511:
[----:B------:R-:W-:Y:S05]  /*12530*/  BSYNC B1 ;  /* 0x0000000000017941 */ /* 0x000fea0003800000 */
.L_x_510:
[----:B------:R-:W-:Y:S01]  /*12540*/  @!P6 IMAD R133, R133, R17, R2 ;  /* 0x000000118585e224 */ /* 0x000fe200078e0202 */
[----:B------:R-:W-:Y:S04]  /*12550*/  BSSY B1, `(.L_x_512) ;  /* 0x0000006000017945 */ /* 0x000fe80003800000 */
[----:B------:R0:W-:Y:S01]  /*12560*/  @!P6 STG.E.U8 desc[UR36][R6.64+0xd9], R133 ;  /* 0x0000d9850600e986 */ /* 0x0001e2000c101124 */
[----:B------:R-:W-:Y:S05]  /*12570*/  @P1 BRA `(.L_x_513) ;  /* 0x00000000000c1947 */ /* 0x000fea0003800000 */
[----:B------:R-:W0:Y:S02]  /*12580*/  LDG.E.U8 R16, desc[UR36][R156.64+0xd8] ;  /* 0x0000d8249c107981 */ /* 0x000e24000c1e1100 */
[----:B0-----:R-:W-:-:S05]  /*12590*/  PRMT R3, R16, 0x8880, RZ ;  /* 0x0000888010037816 */ /* 0x001fca00000000ff */
[----:B------:R-:W-:-:S07]  /*125a0*/  IMAD R2, R3, R18, RZ ;  /* 0x0000001203027224 */ /* 0x000fce00078e02ff */
.L_x_513:
[----:B------:R-:W-:Y:S05]  /*125b0*/  BSYNC B1 ;  /* 0x0000000000017941 */ /* 0x000fea0003800000 */
.L_x_512:
        /* <DEDUP_REMOVED lines=12> */
.L_x_515:
[----:B------:R-:W-:Y:S05]  /*12680*/  BSYNC B1 ;  /* 0x0000000000017941 */ /* 0x000fea0003800000 */
.L_x_514:
[----:B------:R-:W-:Y:S01]  /*12690*/  @!P4 IMAD R135, R135, R17, R2 ;  /* 0x000000118787c224 */ /* 0x000fe200078e0202 */
[----:B------:R-:W-:Y:S04]  /*126a0*/  BSSY B1, `(.L_x_516) ;  /* 0x0000006000017945 */ /* 0x000fe80003800000 */
[----:B------:R0:W-:Y:S01]  /*126b0*/  @!P4 STG.E.U8 desc[UR36][R8.64+0xd9], R135 ;  /* 0x0000d9870800c986 */ /* 0x0001e2000c101124 */
[----:B------:R-:W-:Y:S05]  /*126c0*/  @P3 BRA `(.L_x_517) ;  /* 0x00000000000c3947 */ /* 0x000fea0003800000 */
[----:B------:R-:W0:Y:S02]  /*126d0*/  LDG.E.U8 R16, desc[UR36][R14.64+0xe0] ;  /* 0x0000e0240e107981 */ /* 0x000e24000c1e1100 */
[----:B0-----:R-:W-:-:S05]  /*126e0*/  PRMT R3, R16, 0x8880, RZ ;  /* 0x0000888010037816 */ /* 0x001fca00000000ff */
[----:B------:R-:W-:-:S07]  /*126f0*/  IMAD R2, R3, R18, RZ ;  /* 0x0000001203027224 */ /* 0x000fce00078e02ff */
.L_x_517:
[----:B------:R-:W-:Y:S05]  /*12700*/  BSYNC B1 ;  /* 0x0000000000017941 */ /* 0x000fea0003800000 */
.L_x_516:
[----:B0-----:R-:W-:Y:S01]  /*12710*/  @!P3 IMAD R3, R136, R17, R2 ;  /* 0x000000118803b224 */ /* 0x001fe200078e0202 */
[----:B------:R-:W-:Y:S04]  /*12720*/  BSSY B1, `(.L_x_518) ;  /* 0x0000006000017945 */ /* 0x000fe80003800000 */
[----:B------:R0:W-:Y:S01]  /*12730*/  @!P3 STG.E.U8 desc[UR36][R6.64+0xe0], R3 ;  /* 0x0000e0030600b986 */ /* 0x0001e2000c101124 */
[----:B------:R-:W-:Y:S05]  /*12740*/  @P5 BRA `(.L_x_519) ;  /* 0x00000000000c5947 */ /* 0x000fea0003800000 */
[----:B------:R-:W0:Y:S02]  /*12750*/  LDG.E.U8 R16, desc[UR36][R14.64+0xe1] ;  /* 0x0000e1240e107981 */ /* 0x000e24000c1e1100 */
[----:B0-----:R-:W-:-:S05]  /*12760*/  PRMT R3, R16, 0x8880, RZ ;  /* 0x0000888010037816 */ /* 0x001fca00000000ff */
[----:B------:R-:W-:-:S07]  /*12770*/  IMAD R2, R3, R18, RZ ;  /* 0x0000001203027224 */ /* 0x000fce00078e02ff */
.L_x_519:
[----:B------:R-:W-:Y:S05]  /*12780*/  BSYNC B1 ;  /* 0x0000000000017941 */ /* 0x000fea0003800000 */
.L_x_518:
[----:B------:R-:W-:Y:S01]  /*12790*/  @!P5 IMAD R137, R137, R17, R2 ;  /* 0x000000118989d224 */ /* 0x000fe200078e0202 */
[----:B------:R-:W-:Y:S04]  /*127a0*/  BSSY B1, `(.L_x_520) ;  /* 0x0000006000017945 */ /* 0x000fe80003800000 */
[----:B------:R0:W-:Y:S01]  /*127b0*/  @!P5 STG.E.U8 desc[UR36][R6.64+0xe1], R137 ;  /* 0x0000e1890600d986 */ /* 0x0001e2000c101124 */
[----:B------:R-:W-:Y:S05]  /*127c0*/  @P6 BRA `(.L_x_521) ;  /* 0x00000000000c6947 */ /* 0x000fea0003800000 */
[----:B------:R-:W0:Y:S02]  /*127d0*/  LDG.E.U8 R16, desc[UR36][R156.64+0xe0] ;  /* 0x0000e0249c107981 */ /* 0x000e24000c1e1100 */
[----:B0-----:R-:W-:-:S05]  /*127e0*/  PRMT R3, R16, 0x8880, RZ ;  /* 0x0000888010037816 */ /* 0x001fca00000000ff */
[----:B------:R-:W-:-:S07]  /*127f0*/  IMAD R2, R3, R18, RZ ;  /* 0x0000001203027224 */ /* 0x000fce00078e02ff */
.L_x_521:
[----:B------:R-:W-:Y:S05]  /*12800*/  BSYNC B1 ;  /* 0x0000000000017941 */ /* 0x000fea0003800000 */
.L_x_520:
[----:B0-----:R-:W-:Y:S01]  /*12810*/  @!P6 IMAD R3, R138, R17, R2 ;  /* 0x000000118a03e224 */ /* 0x001fe200078e0202 */
[----:B------:R-:W-:Y:S04]  /*12820*/  BSSY B1, `(.L_x_522) ;  /* 0x0000006000017945 */ /* 0x000fe80003800000 */
[----:B------:R0:W-:Y:S01]  /*12830*/  @!P6 STG.E.U8 desc[UR36][R8.64+0xe0], R3 ;  /* 0x0000e0030800e986 */ /* 0x0001e2000c101124 */
[----:B------:R-:W-:Y:S05]  /*12840*/  @P1 BRA `(.L_x_523) ;  /* 0x00000000000c1947 */ /* 0x000fea0003800000 */
[----:B------:R-:W0:Y:S02]  /*12850*/  LDG.E.U8 R16, desc[UR36][R156.64+0xe1] ;  /* 0x0000e1249c107981 */ /* 0x000e24000c1e1100 */
[----:B0-----:R-:W-:-:S05]  /*12860*/  PRMT R3, R16, 0x8880, RZ ;  /* 0x0000888010037816 */ /* 0x001fca00000000ff */
[----:B------:R-:W-:-:S07]  /*12870*/  IMAD R2, R3, R18, RZ ;  /* 0x0000001203027224 */ /* 0x000fce00078e02ff */
.L_x_523:
[----:B------:R-:W-:Y:S05]  /*12880*/  BSYNC B1 ;  /* 0x0000000000017941 */ /* 0x000fea0003800000 */
.L_x_522:
        /* <DEDUP_REMOVED lines=12> */
.L_x_525:
[----:B------:R-:W-:Y:S05]  /*12950*/  BSYNC B1 ;  /* 0x0000000000017941 */ /* 0x000fea0003800000 */
.L_x_524:
[----:B0-----:R-:W-:Y:S01]  /*12960*/  @!P5 IMAD R3, R140, R17, R2 ;  /* 0x000000118c03d224 */ /* 0x001fe200078e0202 */
[----:B------:R-:W-:Y:S04]  /*12970*/  BSSY B1, `(.L_x_526) ;  /* 0x0000006000017945 */ /* 0x000fe80003800000 */
[----:B------:R0:W-:Y:S01]  /*12980*/  @!P5 STG.E.U8 desc[UR36][R6.64+0xe8], R3 ;  /* 0x0000e8030600d986 */ /* 0x0001e2000c101124 */
[----:B------:R-:W-:Y:S05]  /*12990*/  @P3 BRA `(.L_x_527) ;  /* 0x00000000000c3947 */ /* 0x000fea0003800000 */
[----:B------:R-:W0:Y:S02]  /*129a0*/  LDG.E.U8 R16, desc[UR36][R14.64+0xe9] ;  /* 0x0000e9240e107981 */ /* 0x000e24000c1e1100 */
[----:B0-----:R-:W-:-:S05]  /*129b0*/  PRMT R3, R16, 0x8880, RZ ;  /* 0x0000888010037816 */ /* 0x001fca00000000ff */
[----:B------:R-:W-:-:S07]  /*129c0*/  IMAD R2, R3, R18, RZ ;  /* 0x0000001203027224 */ /* 0x000fce00078e02ff */
.L_x_527:
[----:B------:R-:W-:Y:S05]  /*129d0*/  BSYNC B1 ;  /* 0x0000000000017941 */ /* 0x000fea0003800000 */
.L_x_526:
[----:B------:R-:W-:Y:S01]  /*129e0*/  @!P3 IMAD R141, R141, R17, R2 ;  /* 0x000000118d8db224 */ /* 0x000fe200078e0202 */
[----:B------:R-:W-:Y:S04]  /*129f0*/  BSSY B1, `(.L_x_528) ;  /* 0x0000006000017945 */ /* 0x000fe80003800000 */
[----:B------:R0:W-:Y:S01]  /*12a00*/  @!P3 STG.E.U8 desc[UR36][R6.64+0xe9], R141 ;  /* 0x0000e98d0600b986 */ /* 0x0001e2000c101124 */
[----:B------:R-:W-:Y:S05]  /*12a10*/  @P1 BRA `(.L_x_529) ;  /* 0x00000000000c1947 */ /* 0x000fea0003800000 */
[----:B------:R-:W0:Y:S02]  /*12a20*/  LDG.E.U8 R16, desc[UR36][R156.64+0xe8] ;  /* 0x0000e8249c107981 */ /* 0x000e24000c1e1100 */
[----:B0-----:R-:W-:-:S05]  /*12a30*/  PRMT R3, R16, 0x8880, RZ ;  /* 0x0000888010037816 */ /* 0x001fca00000000ff */
[----:B------:R-:W-:-:S07]  /*12a40*/  IMAD R2, R3, R18, RZ ;  /* 0x0000001203027224 */ /* 0x000fce00078e02ff */
.L_x_529:
[----:B------:R-:W-:Y:S05]  /*12a50*/  BSYNC B1 ;  /* 0x0000000000017941 */ /* 0x000fea0003800000 */
.L_x_528:
[----:B0-----:R-:W-:Y:S01]  /*12a60*/  @!P1 IMAD R3, R142, R17, R2 ;  /* 0x000000118e039224 */ /* 0x001fe200078e0202 */
[----:B------:R-:W-:Y:S04]  /*12a70*/  BSSY B1, `(.L_x_530) ;  /* 0x0000006000017945 */ /* 0x000fe80003800000 */
[----:B------:R0:W-:Y:S01]  /*12a80*/  @!P1 STG.E.U8 desc[UR36][R8.64+0xe8], R3 ;  /* 0x0000e80308009986 */ /* 0x0001e2000c101124 */
[----:B------:R-:W-:Y:S05]  /*12a90*/  @P6 BRA `(.L_x_531) ;  /* 0x00000000000c6947 */ /* 0x000fea0003800000 */
[----:B------:R-:W0:Y:S02]  /*12aa0*/  LDG.E.U8 R16, desc[UR36][R156.64+0xe9] ;  /* 0x0000e9249c107981 */ /* 0x000e24000c1e1100 */
[----:B0-----:R-:W-:-:S05]  /*12ab0*/  PRMT R3, R16, 0x8880, RZ ;  /* 0x0000888010037816 */ /* 0x001fca00000000ff */
[----:B------:R-:W-:-:S07]  /*12ac0*/  IMAD R2, R3, R18, RZ ;  /* 0x0000001203027224 */ /* 0x000fce00078e02ff */
.L_x_531:
[----:B------:R-:W-:Y:S05]  /*12ad0*/  BSYNC B1 ;  /* 0x0000000000017941 */ /* 0x000fea0003800000 */
.L_x_530:
[----:B------:R-:W-:Y:S01]  /*12ae0*/  @!P6 IMAD R143, R143, R17, R2 ;  /* 0x000000118f8fe224 */ /* 0x000fe200078e0202 */
[----:B------:R-:W-:Y:S04]  /*12af0*/  BSSY B1, `(.L_x_532) ;  /* 0x0000006000017945 */ /* 0x000fe80003800000 */
[----:B------:R0:W-:Y:S01]  /*12b00*/  @!P6 STG.E.U8 desc[UR36][R8.64+0xe9], R143 ;  /* 0x0000e98f0800e986 */ /* 0x0001e2000c101124 */
[----:B------:R-:W-:Y:S05]  /*12b10*/  @P4 BRA `(.L_x_533) ;  /* 0x00000000000c4947 */ /* 0x000fea0003800000 */
[----:B------:R-:W0:Y:S02]  /*12b20*/  LDG.E.U8 R16, desc[UR36][R14.64+0xf0] ;  /* 0x0000f0240e107981 */ /* 0x000e24000c1e1100 */
[----:B0-----:R-:W-:-:S05]  /*12b30*/  PRMT R3, R16, 0x8880, RZ ;  /* 0x0000888010037816 */ /* 0x001fca00000000ff */
[----:B------:R-:W-:-:S07]  /*12b40*/  IMAD R2, R3, R18, RZ ;  /* 0x0000001203027224 */ /* 0x000fce00078e02ff */
.L_x_533:
[----:B------:R-:W-:Y:S05]  /*12b50*/  BSYNC B1 ;  /* 0x0000000000017941 */ /* 0x000fea0003800000 */
.L_x_532:
[----:B------:R-:W-:Y:S01]  /*12b60*/  ISETP.LT.OR P3, PT, R0, 0xf2, !P2 ;  /* 0x000000f20000780c */ /* 0x000fe20005761670 */
[----:B0-----:R-:W-:Y:S01]  /*12b70*/  @!P4 IMAD R3, R144, R17, R2 ;  /* 0x000000119003c224 */ /* 0x001fe200078e0202 */
[----:B------:R-:W-:Y:S01]  /*12b80*/  BSSY B1, `(.L_x_534) ;  /* 0x000000b000017945 */ /* 0x000fe20003800000 */
[C---:B------:R-:W-:Y:S02]  /*12b90*/  ISETP.LT.OR P1, PT, R0.reuse, 0xf1, !P0 ;  /* 0x000000f10000780c */ /* 0x040fe40004721670 */
[C---:B------:R-:W-:Y:S01]  /*12ba0*/  ISETP.LT.OR P5, PT, R0.reuse, 0xf2, !P0 ;  /* 0x000000f20000780c */ /* 0x040fe200047a1670 */
[----:B------:R0:W-:Y:S01]  /*12bb0*/  @!P4 STG.E.U8 desc[UR36][R6.64+0xf0], R3 ;  /* 0x0000f0030600c986 */ /* 0x0001e2000c101124 */
[C---:B------:R-:W-:Y:S02]  /*12bc0*/  ISETP.LT.OR P4, PT, R0.reuse, 0xf9, !P2 ;  /* 0x000000f90000780c */ /* 0x040fe40005781670 */
[C---:B------:R-:W-:Y:S02]  /*12bd0*/  ISETP.LT.OR P2, PT, R0.reuse, 0xfa, !P2 ;  /* 0x000000fa0000780c */ /* 0x040fe40005741670 */
[----:B------:R-:W-:-:S02]  /*12be0*/  ISETP.LT.OR P6, PT, R0, 0xf9, !P0 ;  /* 0x000000f90000780c */ /* 0x000fc400047c1670 */
[----:B------:R-:W-:Y:S11]  /*12bf0*/  @P3 BRA `(.L_x_535) ;  /* 0x00000000000c3947 */ /* 0x000ff60003800000 */
[----:B------:R-:W0:Y:S02]  /*12c00*/  LDG.E.U8 R16, desc[UR36][R14.64+0xf1] ;  /* 0x0000f1240e107981 */ /* 0x000e24000c1e1100 */
[----:B0-----:R-:W-:-:S05]  /*12c10*/  PRMT R3, R16, 0x8880, RZ ;  /* 0x0000888010037816 */ /* 0x001fca00000000ff */
[----:B------:R-:W-:-:S07]  /*12c20*/  IMAD R2, R3, R18, RZ ;  /* 0x0000001203027224 */ /* 0x000fce00078e02ff */
.L_x_535:
[----:B------:R-:W-:Y:S05]  /*12c30*/  BSYNC B1 ;  /* 0x0000000000017941 */ /* 0x000fea0003800000 */
.L_x_534:
[----:B------:R-:W-:Y:S01]  /*12c40*/  @!P3 IMAD R145, R145, R17, R2 ;  /* 0x000000119191b224 */ /* 0x000fe200078e0202 */
[----:B------:R-:W-:Y:S04]  /*12c50*/  BSSY B1, `(.L_x_536) ;  /* 0x0000006000017945 */ /* 0x000fe80003800000 */
[----:B------:R0:W-:Y:S01]  /*12c60*/  @!P3 STG.E.U8 desc[UR36][R6.64+0xf1], R145 ;  /* 0x0000f1910600b986 */ /* 0x0001e2000c101124 */
[----:B------:R-:W-:Y:S05]  /*12c70*/  @P1 BRA `(.L_x_537) ;  /* 0x00000000000c1947 */ /* 0x000fea0003800000 */
[----:B------:R-:W0:Y:S02]  /*12c80*/  LDG.E.U8 R16, desc[UR36][R156.64+0xf0] ;  /* 0x0000f0249c107981 */ /* 0x000e24000c1e1100 */
[----:B0-----:R-:W-:-:S05]  /*12c90*/  PRMT R3, R16, 0x8880, RZ ;  /* 0x0000888010037816 */ /* 0x001fca00000000ff */
[----:B------:R-:W-:-:S07]  /*12ca0*/  IMAD R2, R3, R18, RZ ;  /* 0x0000001203027224 */ /* 0x000fce00078e02ff */
.L_x_537:
[----:B------:R-:W-:Y:S05]  /*12cb0*/  BSYNC B1 ;  /* 0x0000000000017941 */ /* 0x000fea0003800000 */
.L_x_536:
[----:B0-----:R-:W-:Y:S01]  /*12cc0*/  @!P1 IMAD R3, R146, R17, R2 ;  /* 0x0000001192039224 */ /* 0x001fe200078e0202 */
[----:B------:R-:W-:Y:S04]  /*12cd0*/  BSSY B1, `(.L_x_538) ;  /* 0x0000006000017945 */ /* 0x000fe80003800000 */
[----:B------:R0:W-:Y:S01]  /*12ce0*/  @!P1 STG.E.U8 desc[UR36][R8.64+0xf0], R3 ;  /* 0x0000f00308009986 */ /* 0x0001e2000c101124 */
[----:B------:R-:W-:Y:S05]  /*12cf0*/  @P5 BRA `(.L_x_539) ;  /* 0x00000000000c5947 */ /* 0x000fea0003800000 */
[----:B------:R-:W0:Y:S02]  /*12d00*/  LDG.E.U8 R16, desc[UR36][R156.64+0xf1] ;  /* 0x0000f1249c107981 */ /* 0x000e24000c1e1100 */
[----:B0-----:R-:W-:-:S05]  /*12d10*/  PRMT R3, R16, 0x8880, RZ ;  /* 0x0000888010037816 */ /* 0x001fca00000000ff */
[----:B------:R-:W-:-:S07]  /*12d20*/  IMAD R2, R3, R18, RZ ;  /* 0x0000001203027224 */ /* 0x000fce00078e02ff */
.L_x_539:
[----:B------:R-:W-:Y:S05]  /*12d30*/  BSYNC B1 ;  /* 0x0000000000017941 */ /* 0x000fea0003800000 */
.L_x_538:
[----:B------:R-:W-:Y:S01]  /*12d40*/  @!P5 IMAD R147, R147, R17, R2 ;  /* 0x000000119393d224 */ /* 0x000fe200078e0202 */
[----:B------:R-:W-:Y:S04]  /*12d50*/  BSSY B1, `(.L_x_540) ;  /* 0x0000006000017945 */ /* 0x000fe80003800000 */
[----:B------:R0:W-:Y:S01]  /*12d60*/  @!P5 STG.E.U8 desc[UR36][R8.64+0xf1], R147 ;  /* 0x0000f1930800d986 */ /* 0x0001e2000c101124 */
[----:B------:R-:W-:Y:S05]  /*12d70*/  @P4 BRA `(.L_x_541) ;  /* 0x00000000000c4947 */ /* 0x000fea0003800000 */
[----:B------:R-:W0:Y:S02]  /*12d80*/  LDG.E.U8 R16, desc[UR36][R14.64+0xf8] ;  /* 0x0000f8240e107981 */ /* 0x000e24000c1e1100 */
[----:B0-----:R-:W-:-:S05]  /*12d90*/  PRMT R3, R16, 0x8880, RZ ;  /* 0x0000888010037816 */ /* 0x001fca00000000ff */
[----:B------:R-:W-:-:S07]  /*12da0*/  IMAD R2, R3, R18, RZ ;  /* 0x0000001203027224 */ /* 0x000fce00078e02ff */
.L_x_541:
[----:B------:R-:W-:Y:S05]  /*12db0*/  BSYNC B1 ;  /* 0x0000000000017941 */ /* 0x000fea0003800000 */
.L_x_540:
[----:B0-----:R-:W-:Y:S01]  /*12dc0*/  @!P4 IMAD R3, R148, R17, R2 ;  /* 0x000000119403c224 */ /* 0x001fe200078e0202 */
[----:B------:R-:W-:Y:S04]  /*12dd0*/  BSSY B1, `(.L_x_542) ;  /* 0x0000006000017945 */ /* 0x000fe80003800000 */
[----:B------:R0:W-:Y:S01]  /*12de0*/  @!P4 STG.E.U8 desc[UR36][R6.64+0xf8], R3 ;  /* 0x0000f8030600c986 */ /* 0x0001e2000c101124 */
[----:B------:R-:W-:Y:S05]  /*12df0*/  @P2 BRA `(.L_x_543) ;  /* 0x00000000000c2947 */ /* 0x000fea0003800000 */
[----:B------:R-:W0:Y:S02]  /*12e00*/  LDG.E.U8 R16, desc[UR36][R14.64+0xf9] ;  /* 0x0000f9240e107981 */ /* 0x000e24000c1e1100 */
[----:B0-----:R-:W-:-:S05]  /*12e10*/  PRMT R3, R16, 0x8880, RZ ;  /* 0x0000888010037816 */ /* 0x001fca00000000ff */
[----:B------:R-:W-:-:S07]  /*12e20*/  IMAD R2, R3, R18, RZ ;  /* 0x0000001203027224 */ /* 0x000fce00078e02ff */
.L_x_543:
[----:B------:R-:W-:Y:S05]  /*12e30*/  BSYNC B1 ;  /* 0x0000000000017941 */ /* 0x000fea0003800000 */
.L_x_542:
[----:B------:R-:W-:Y:S01]  /*12e40*/  @!P2 IMAD R149, R149, R17, R2 ;  /* 0x000000119595a224 */ /* 0x000fe200078e0202 */
[----:B------:R-:W-:Y:S04]  /*12e50*/  BSSY B1, `(.L_x_544) ;  /* 0x0000006000017945 */ /* 0x000fe80003800000 */
[----:B------:R0:W-:Y:S01]  /*12e60*/  @!P2 STG.E.U8 desc[UR36][R6.64+0xf9], R149 ;  /* 0x0000f9950600a986 */ /* 0x0001e2000c101124 */
[----:B------:R-:W-:Y:S05]  /*12e70*/  @P6 BRA `(.L_x_545) ;  /* 0x00000000000c6947 */ /* 0x000fea0003800000 */
[----:B------:R-:W0:Y:S02]  /*12e80*/  LDG.E.U8 R16, desc[UR36][R156.64+0xf8] ;  /* 0x0000f8249c107981 */ /* 0x000e24000c1e1100 */
[----:B0-----:R-:W-:-:S05]  /*12e90*/  PRMT R3, R16, 0x8880, RZ ;  /* 0x0000888010037816 */ /* 0x001fca00000000ff */
[----:B------:R-:W-:-:S07]  /*12ea0*/  IMAD R2, R3, R18, RZ ;  /* 0x0000001203027224 */ /* 0x000fce00078e02ff */
.L_x_545:
[----:B------:R-:W-:Y:S05]  /*12eb0*/  BSYNC B1 ;  /* 0x0000000000017941 */ /* 0x000fea0003800000 */
.L_x_544:
[----:B0-----:R-:W-:Y:S01]  /*12ec0*/  @!P6 IMAD R3, R150, R17, R2 ;  /* 0x000000119603e224 */ /* 0x001fe200078e0202 */
[----:B------:R-:W-:Y:S01]  /*12ed0*/  ISETP.LT.OR P0, PT, R0, 0xfa, !P0 ;  /* 0x000000fa0000780c */ /* 0x000fe20004701670 */
[----:B------:R-:W-:Y:S03]  /*12ee0*/  BSSY B1, `(.L_x_546) ;  /* 0x0000006000017945 */ /* 0x000fe60003800000 */
[----:B------:R0:W-:Y:S09]  /*12ef0*/  @!P6 STG.E.U8 desc[UR36][R8.64+0xf8], R3 ;  /* 0x0000f8030800e986 */ /* 0x0001f2000c101124 */
[----:B------:R-:W-:Y:S05]  /*12f00*/  @P0 BRA `(.L_x_547) ;  /* 0x00000000000c0947 */ /* 0x000fea0003800000 */
[----:B------:R-:W0:Y:S02]  /*12f10*/  LDG.E.U8 R16, desc[UR36][R156.64+0xf9] ;  /* 0x0000f9249c107981 */ /* 0x000e24000c1e1100 */
[----:B0-----:R-:W-:-:S05]  /*12f20*/  PRMT R3, R16, 0x8880, RZ ;  /* 0x0000888010037816 */ /* 0x001fca00000000ff */
[----:B------:R-:W-:-:S07]  /*12f30*/  IMAD R2, R3, R18, RZ ;  /* 0x0000001203027224 */ /* 0x000fce00078e02ff */
.L_x_547:
[----:B------:R-:W-:Y:S05]  /*12f40*/  BSYNC B1 ;  /* 0x0000000000017941 */ /* 0x000fea0003800000 */
.L_x_546:
[----:B------:R-:W-:Y:S01]  /*12f50*/  IMAD R151, R151, R17, R2 ;  /* 0x0000001197977224 */ /* 0x000fe200078e0202 */
[----:B------:R-:W-:Y:S06]  /*12f60*/  @P0 BRA `(.L_x_548) ;  /* 0x0000003800180947 */ /* 0x000fec0003800000 */
[----:B------:R0:W-:Y:S01]  /*12f70*/  STG.E.U8 desc[UR36][R8.64+0xf9], R151 ;  /* 0x0000f99708007986 */ /* 0x0001e2000c101124 */
[----:B------:R-:W-:Y:S05]  /*12f80*/  BRA `(.L_x_548) ;  /* 0x0000003800107947 */ /* 0x000fea0003800000 */
.L_x_35:
[----:B------:R-:W2:Y:S04]  /*12f90*/  LDL.LU R2, [R1] ;  /* 0x0000000001027983 */ /* 0x000ea80000300800 */
[----:B------:R-:W3:Y:S04]  /*12fa0*/  LDL.LU R3, [R1+0xc] ;  /* 0x00000c0001037983 */ /* 0x000ee80000300800 */
[----:B------:R-:W4:Y:S04]  /*12fb0*/  LDL.LU R12, [R1+0x14] ;  /* 0x00001400010c7983 */ /* 0x000f280000300800 */
[----:B------:R-:W5:Y:S04]  /*12fc0*/  LDL.LU R13, [R1+0x98] ;  /* 0x00009800010d7983 */ /* 0x000f680000300800 */
        /* <DEDUP_REMOVED lines=61> */
[----:B------:R-:W5:Y:S01]  /*133a0*/  LDL.LU R178, [R1+0x194] ;  /* 0x0001940001b27983 */ /* 0x000f620000300800 */
[----:B------:R-:W-:-:S03]  /*133b0*/  ISETP.GE.AND P0, PT, R154, 0x1, PT ;  /* 0x000000019a00780c */ /* 0x000fc60003f06270 */
[----:B------:R-:W5:Y:S04]  /*133c0*/  LDL.LU R177, [R1+0x198] ;  /* 0x0001980001b17983 */ /* 0x000f680000300800 */
[----:B------:R-:W5:Y:S04]  /*133d0*/  LDL.LU R176, [R1+0x19c] ;  /* 0x00019c0001b07983 */ /* 0x000f680000300800 */
[----:B------:R-:W5:Y:S04]  /*133e0*/  LDL.LU R175, [R1+0x1a0] ;  /* 0x0001a00001af7983 */ /* 0x000f680000300800 */
[----:B------:R-:W5:Y:S01]  /*133f0*/  LDL.LU R174, [R1+0x1a4] ;  /* 0x0001a40001ae7983 */ /* 0x000f620000300800 */
[----:B------:R-:W-:-:S03]  /*13400*/  ISETP.LT.OR P1, PT, R0, 0x1, !P0 ;  /* 0x000000010000780c */ /* 0x000fc60004721670 */
        /* <DEDUP_REMOVED lines=13> */
[----:B--2---:R-:W-:-:S03]  /*134e0*/  @!P1 IMAD R2, R2, R17, RZ ;  /* 0x0000001102029224 */ /* 0x004fc600078e02ff */
        /* <DEDUP_REMOVED lines=9> */
[----:B------:R0:W-:Y:S04]  /*13580*/  @!P1 STG.E.U8 desc[UR36][R4.64], R2 ;  /* 0x0000000204009986 */ /* 0x0001e8000c101124 */
[----:B0-----:R-:W3:Y:S01]  /*13590*/  LDL.LU R2, [R1+0x4] ;  /* 0x0000040001027983 */ /* 0x001ee20000300800 */
[----:B------:R-:W-:-:S02]  /*135a0*/  ISETP.LT.OR P1, PT, R0, 0x2, !P0 ;  /* 0x000000020000780c */ /* 0x000fc40004721670 */
[----:B------:R-:W-:-:S11]  /*135b0*/  ISETP.GE.AND P2, PT, R154, 0x9, PT ;  /* 0x000000099a00780c */ /* 0x000fd60003f46270 */
[----:B---3--:R-:W-:-:S05]  /*135c0*/  @!P1 IMAD R2, R2, R17, RZ ;  /* 0x0000001102029224 */ /* 0x008fca00078e02ff */
[----:B------:R0:W-:Y:S04]  /*135d0*/  @!P1 STG.E.U8 desc[UR36][R4.64+0x1], R2 ;  /* 0x0000010204009986 */ /* 0x0001e8000c101124 */
[----:B0-----:R-:W3:Y:S01]  /*135e0*/  LDL.LU R2, [R1+0x8] ;  /* 0x0000080001027983 */ /* 0x001ee20000300800 */
[C---:B------:R-:W-:Y:S02]  /*135f0*/  ISETP.LT.OR P1, PT, R0.reuse, 0x1, !P2 ;  /* 0x000000010000780c */ /* 0x040fe40005721670 */
[C---:B------:R-:W-:Y:S02]  /*13600*/  ISETP.LT.OR P3, PT, R0.reuse, 0x2, !P2 ;  /* 0x000000020000780c */ /* 0x040fe40005761670 */
[----:B------:R-:W-:-:S09]  /*13610*/  ISETP.LT.OR P4, PT, R0, 0x9, !P0 ;  /* 0x000000090000780c */ /* 0x000fd20004781670 */
[----:B---3--:R-:W-:-:S05]  /*13620*/  @!P1 IMAD R2, R2, R17, RZ ;  /* 0x0000001102029224 */ /* 0x008fca00078e02ff */
[----:B------:R0:W-:Y:S04]  /*13630*/  @!P1 STG.E.U8 desc[UR36][R10.64], R2 ;  /* 0x000000020a009986 */ /* 0x0001e8000c101124 */
[----:B0-----:R-:W3:Y:S01]  /*13640*/  LDL.LU R2, [R1+0x10] ;  /* 0x0000100001027983 */ /* 0x001ee20000300800 */
[----:B------:R-:W-:Y:S01]  /*13650*/  @!P3 IMAD R3, R3, R17, RZ ;  /* 0x000000110303b224 */ /* 0x000fe200078e02ff */
[C---:B------:R-:W-:Y:S02]  /*13660*/  ISETP.LT.OR P1, PT, R0.reuse, 0xa, !P0 ;  /* 0x0000000a0000780c */ /* 0x040fe40004721670 */
[C---:B------:R-:W-:Y:S02]  /*13670*/  ISETP.LT.OR P5, PT, R0.reuse, 0x9, !P2 ;  /* 0x000000090000780c */ /* 0x040fe400057a1670 */
[----:B------:R0:W-:Y:S01]  /*13680*/  @!P3 STG.E.U8 desc[UR36][R10.64+0x1], R3 ;  /* 0x000001030a00b986 */ /* 0x0001e2000c101124 */
[----:B------:R-:W-:-:S03]  /*13690*/  ISETP.LT.OR P6, PT, R0, 0xa, !P2 ;  /* 0x0000000a0000780c */ /* 0x000fc600057c1670 */
[----:B0-----:R-:W5:Y:S01]  /*136a0*/  LDL.LU R3, [R1+0x18] ;  /* 0x0000180001037983 */ /* 0x001f620000300800 */
[----:B---3--:R-:W-:-:S05]  /*136b0*/  @!P4 IMAD R2, R2, R17, RZ ;  /* 0x000000110202c224 */ /* 0x008fca00078e02ff */
[----:B------:R0:W-:Y:S04]  /*136c0*/  @!P4 STG.E.U8 desc[UR36][R4.64+0x8], R2 ;  /* 0x000008020400c986 */ /* 0x0001e8000c101124 */
[----:B0-----:R-:W3:Y:S01]  /*136d0*/  LDL.LU R2, [R1+0x1c] ;  /* 0x00001c0001027983 */ /* 0x001ee20000300800 */
[-C--:B----4-:R-:W-:Y:S02]  /*136e0*/  @!P1 IMAD R12, R12, R17.reuse, RZ ;  /* 0x000000110c0c9224 */ /* 0x090fe400078e02ff */
[----:B-----5:R-:W-:-:S03]  /*136f0*/  @!P5 IMAD R3, R3, R17, RZ ;  /* 0x000000110303d224 */ /* 0x020fc600078e02ff */
[----:B------:R0:W-:Y:S04]  /*13700*/  @!P1 STG.E.U8 desc[UR36][R4.64+0x9], R12 ;  /* 0x0000090c04009986 */ /* 0x0001e8000c101124 */
[----:B------:R1:W-:Y:S04]  /*13710*/  @!P5 STG.E.U8 desc[UR36][R10.64+0x8], R3 ;  /* 0x000008030a00d986 */ /* 0x0003e8000c101124 */
[----:B0-----:R-:W4:Y:S04]  /*13720*/  LDL.LU R12, [R1+0x28] ;  /* 0x00002800010c7983 */ /* 0x001f280000300800 */
[----:B-1----:R-:W5:Y:S01]  /*13730*/  LDL.LU R3, [R1+0x20] ;  /* 0x0000200001037983 */ /* 0x002f620000300800 */
[----:B---3--:R-:W-:-:S05]  /*13740*/  @!P6 IMAD R2, R2, R17, RZ ;  /* 0x000000110202e224 */ /* 0x008fca00078e02ff */
[----:B------:R0:W-:Y:S04]  /*13750*/  @!P6 STG.E.U8 desc[UR36][R10.64+0x9], R2 ;  /* 0x000009020a00e986 */ /* 0x0001e8000c101124 */
[----:B0-----:R-:W3:Y:S01]  /*13760*/  LDL.LU R2, [R1+0x24] ;  /* 0x0000240001027983 */ /* 0x001ee20000300800 */
[C---:B------:R-:W-:Y:S02]  /*13770*/  ISETP.LT.OR P3, PT, R0.reuse, 0x11, !P0 ;  /* 0x000000110000780c */ /* 0x040fe40004761670 */
[----:B------:R-:W-:-:S11]  /*13780*/  ISETP.LT.OR P4, PT, R0, 0x12, !P0 ;  /* 0x000000120000780c */ /* 0x000fd60004781670 */
[----:B-----5:R-:W-:-:S05]  /*13790*/  @!P3 IMAD R3, R3, R17, RZ ;  /* 0x000000110303b224 */ /* 0x020fca00078e02ff */
[----:B------:R0:W-:Y:S04]  /*137a0*/  @!P3 STG.E.U8 desc[UR36][R4.64+0x10], R3 ;  /* 0x000010030400b986 */ /* 0x0001e8000c101124 */
[----:B0-----:R-:W5:Y:S01]  /*137b0*/  LDL.LU R3, [R1+0x2c] ;  /* 0x00002c0001037983 */ /* 0x001f620000300800 */
[----:B---3--:R-:W-:-:S05]  /*137c0*/  @!P4 IMAD R2, R2, R17, RZ ;  /* 0x000000110202c224 */ /* 0x008fca00078e02ff */
[----:B------:R0:W-:Y:S04]  /*137d0*/  @!P4 STG.E.U8 desc[UR36][R4.64+0x11], R2 ;  /* 0x000011020400c986 */ /* 0x0001e8000c101124 */
[----:B0-----:R-:W3:Y:S01]  /*137e0*/  LDL.LU R2, [R1+0x30] ;  /* 0x0000300001027983 */ /* 0x001ee20000300800 */
[C---:B------:R-:W-:Y:S02]  /*137f0*/  ISETP.LT.OR P1, PT, R0.reuse, 0x11, !P2 ;  /* 0x000000110000780c */ /* 0x040fe40005721670 */
[C---:B------:R-:W-:Y:S02]  /*13800*/  ISETP.LT.OR P5, PT, R0.reuse, 0x12, !P2 ;  /* 0x000000120000780c */ /* 0x040fe400057a1670 */
[----:B------:R-:W-:-:S09]  /*13810*/  ISETP.LT.OR P6, PT, R0, 0x19, !P0 ;  /* 0x000000190000780c */ /* 0x000fd200047c1670 */
        /* <DEDUP_REMOVED lines=43> */
[----:B-----5:R-:W-:-:S05]  /*13ad0*/  @!P6 IMAD R3, R3, R17, RZ ;  /* 0x000000110303e224 */ /* 0x020fca00078e02ff */
[----:B------:R0:W-:Y:S04]  /*13ae0*/  @!P6 STG.E.U8 desc[UR36][R4.64+0x29], R3 ;  /* 0x000029030400e986 */ /* 0x0001e8000c101124 */
[----:B0-----:R-:W5:Y:S01]  /*13af0*/  LDL.LU R3, [R1+0x5c] ;  /* 0x00005c0001037983 */ /* 0x001f620000300800 */
        /* <DEDUP_REMOVED lines=48> */
[----:B------:R-:W-:-:S13]  /*13e00*/  ISETP.LT.OR P5, PT, R0, 0x42, !P2 ;  /* 0x000000420000780c */ /* 0x000fda00057a1670 */
[----:B----4-:R-:W-:-:S05]  /*13e10*/  @!P5 IMAD R12, R12, R17, RZ ;  /* 0x000000110c0cd224 */ /* 0x010fca00078e02ff */
[----:B------:R-:W-:Y:S01]  /*13e20*/  @!P5 STG.E.U8 desc[UR36][R10.64+0x41], R12 ;  /* 0x0000410c0a00d986 */ /* 0x000fe2000c101124 */
[----:B---3--:R-:W-:-:S05]  /*13e30*/  @!P4 IMAD R2, R2, R17, RZ ;  /* 0x000000110202c224 */ /* 0x008fca00078e02ff */
[----:B------:R0:W-:Y:S04]  /*13e40*/  @!P4 STG.E.U8 desc[UR36][R10.64+0x40], R2 ;  /* 0x000040020a00c986 */ /* 0x0001e8000c101124 */
[----:B0-----:R-:W3:Y:S04]  /*13e50*/  LDL.LU R2, [R1+0x90] ;  /* 0x0000900001027983 */ /* 0x001ee80000300800 */
[----:B------:R-:W4:Y:S01]  /*13e60*/  LDL.LU R12, [R1+0xac] ;  /* 0x0000ac00010c7983 */ /* 0x000f220000300800 */
[C---:B------:R-:W-:Y:S02]  /*13e70*/  ISETP.LT.OR P6, PT, R0.reuse, 0x49, !P0 ;  /* 0x000000490000780c */ /* 0x040fe400047c1670 */
[----:B------:R-:W-:-:S02]  /*13e80*/  ISETP.LT.OR P1, PT, R0, 0x4a, !P0 ;  /* 0x0000004a0000780c */ /* 0x000fc40004721670 */
[C---:B------:R-:W-:Y:S02]  /*13e90*/  ISETP.LT.OR P3, PT, R0.reuse, 0x49, !P2 ;  /* 0x000000490000780c */ /* 0x040fe40005761670 */
[C---:B------:R-:W-:Y:S02]  /*13ea0*/  ISETP.LT.OR P4, PT, R0.reuse, 0x4a, !P2 ;  /* 0x0000004a0000780c */ /* 0x040fe40005781670 */
[----:B------:R-:W-:-:S07]  /*13eb0*/  ISETP.LT.OR P5, PT, R0, 0x51, !P0 ;  /* 0x000000510000780c */ /* 0x000fce00047a1670 */
[----:B-----5:R-:W-:-:S05]  /*13ec0*/  @!P1 IMAD R3, R3, R17, RZ ;  /* 0x0000001103039224 */ /* 0x020fca00078e02ff */
[----:B------:R4:W-:Y:S01]  /*13ed0*/  @!P1 STG.E.U8 desc[UR36][R4.64+0x49], R3 ;  /* 0x0000490304009986 */ /* 0x0009e2000c101124 */
[----:B------:R-:W-:Y:S01]  /*13ee0*/  ISETP.LT.OR P1, PT, R0, 0x51, !P2 ;  /* 0x000000510000780c */ /* 0x000fe20005721670 */
[-C--:B------:R-:W-:Y:S02]  /*13ef0*/  @!P3 IMAD R13, R13, R17.reuse, RZ ;  /* 0x000000110d0db224 */ /* 0x080fe400078e02ff */
[-C--:B------:R-:W-:Y:S02]  /*13f00*/  @!P4 IMAD R15, R15, R17.reuse, RZ ;  /* 0x000000110f0fc224 */ /* 0x080fe400078e02ff */
[----:B------:R-:W-:-:S08]  /*13f10*/  @!P5 IMAD R21, R21, R17, RZ ;  /* 0x000000111515d224 */ /* 0x000fd000078e02ff */
[-C--:B------:R-:W-:Y:S02]  /*13f20*/  @!P1 IMAD R153, R153, R17.reuse, RZ ;  /* 0x0000001199999224 */ /* 0x080fe400078e02ff */
[----:B---3--:R-:W-:-:S05]  /*13f30*/  @!P6 IMAD R2, R2, R17, RZ ;  /* 0x000000110202e224 */ /* 0x008fca00078e02ff */
[----:B------:R-:W-:Y:S01]  /*13f40*/  @!P6 STG.E.U8 desc[UR36][R4.64+0x48], R2 ;  /* 0x000048020400e986 */ /* 0x000fe2000c101124 */
[----:B------:R-:W-:-:S03]  /*13f50*/  ISETP.LT.OR P6, PT, R0, 0x52, !P0 ;  /* 0x000000520000780c */ /* 0x000fc600047c1670 */
[----:B------:R0:W-:Y:S01]  /*13f60*/  @!P3 STG.E.U8 desc[UR36][R10.64+0x48], R13 ;  /* 0x0000480d0a00b986 */ /* 0x0001e2000c101124 */
[----:B------:R-:W-:-:S03]  /*13f70*/  ISETP.LT.OR P3, PT, R0, 0x52, !P2 ;  /* 0x000000520000780c */ /* 0x000fc60005761670 */
[----:B------:R1:W-:Y:S01]  /*13f80*/  @!P4 STG.E.U8 desc[UR36][R10.64+0x49], R15 ;  /* 0x0000490f0a00c986 */ /* 0x0003e2000c101124 */
[----:B------:R-:W-:-:S05]  /*13f90*/  ISETP.LT.OR P4, PT, R0, 0x59, !P0 ;  /* 0x000000590000780c */ /* 0x000fca0004781670 */
[----:B------:R-:W-:Y:S01]  /*13fa0*/  @!P6 IMAD R23, R23, R17, RZ ;  /* 0x000000111717e224 */ /* 0x000fe200078e02ff */
[----:B------:R3:W-:Y:S01]  /*13fb0*/  @!P5 STG.E.U8 desc[UR36][R4.64+0x50], R21 ;  /* 0x000050150400d986 */ /* 0x0007e2000c101124 */
[----:B------:R-:W-:-:S03]  /*13fc0*/  ISETP.LT.OR P5, PT, R0, 0x5a, !P0 ;  /* 0x0000005a0000780c */ /* 0x000fc600047a1670 */
[----:B------:R5:W-:Y:S01]  /*13fd0*/  @!P6 STG.E.U8 desc[UR36][R4.64+0x51], R23 ;  /* 0x000051170400e986 */ /* 0x000be2000c101124 */
[----:B------:R-:W-:-:S03]  /*13fe0*/  ISETP.LT.OR P6, PT, R0, 0x59, !P2 ;  /* 0x000000590000780c */ /* 0x000fc600057c1670 */
[----:B------:R-:W-:Y:S01]  /*13ff0*/  @!P1 STG.E.U8 desc[UR36][R10.64+0x50], R153 ;  /* 0x000050990a009986 */ /* 0x000fe2000c101124 */
[----:B------:R-:W-:Y:S01]  /*14000*/  ISETP.LT.OR P1, PT, R0, 0x5a, !P2 ;  /* 0x0000005a0000780c */ /* 0x000fe20005721670 */
[-C--:B----4-:R-:W-:Y:S02]  /*14010*/  @!P3 IMAD R3, R12, R17.reuse, RZ ;  /* 0x000000110c03b224 */ /* 0x090fe400078e02ff */
[-C--:B0-----:R-:W-:Y:S02]  /*14020*/  @!P4 IMAD R13, R235, R17.reuse, RZ ;  /* 0x00000011eb0dc224 */ /* 0x081fe400078e02ff */
[-C--:B-1----:R-:W-:Y:S01]  /*14030*/  @!P5 IMAD R15, R234, R17.reuse, RZ ;  /* 0x00000011ea0fd224 */ /* 0x082fe200078e02ff */
[----:B------:R0:W-:Y:S03]  /*14040*/  @!P3 STG.E.U8 desc[UR36][R10.64+0x51], R3 ;  /* 0x000051030a00b986 */ /* 0x0001e6000c101124 */
[----:B---3--:R-:W-:Y:S01]  /*14050*/  @!P6 IMAD R21, R233, R17, RZ ;  /* 0x00000011e915e224 */ /* 0x008fe200078e02ff */
[----:B------:R1:W-:Y:S01]  /*14060*/  @!P4 STG.E.U8 desc[UR36][R4.64+0x58], R13 ;  /* 0x0000580d0400c986 */ /* 0x0003e2000c101124 */
[----:B------:R-:W-:-:S02]  /*14070*/  ISETP.LT.OR P3, PT, R0, 0x61, !P0 ;  /* 0x000000610000780c */ /* 0x000fc40004761670 */
[----:B-----5:R-:W-:Y:S01]  /*14080*/  @!P1 IMAD R23, R232, R17, RZ ;  /* 0x00000011e8179224 */ /* 0x020fe200078e02ff */
[C---:B------:R-:W-:Y:S01]  /*14090*/  ISETP.LT.OR P4, PT, R0.reuse, 0x62, !P0 ;  /* 0x000000620000780c */ /* 0x040fe20004781670 */
[----:B------:R3:W-:Y:S01]  /*140a0*/  @!P5 STG.E.U8 desc[UR36][R4.64+0x59], R15 ;  /* 0x0000590f0400d986 */ /* 0x0007e2000c101124 */
[----:B------:R-:W-:-:S03]  /*140b0*/  ISETP.LT.OR P5, PT, R0, 0x61, !P2 ;  /* 0x000000610000780c */ /* 0x000fc600057a1670 */
[----:B------:R4:W-:Y:S01]  /*140c0*/  @!P6 STG.E.U8 desc[UR36][R10.64+0x58], R21 ;  /* 0x000058150a00e986 */ /* 0x0009e2000c101124 */
[----:B------:R-:W-:-:S03]  /*140d0*/  ISETP.LT.OR P6, PT, R0, 0x62, !P2 ;  /* 0x000000620000780c */ /* 0x000fc600057c1670 */
[----:B------:R-:W-:Y:S01]  /*140e0*/  @!P1 STG.E.U8 desc[UR36][R10.64+0x59], R23 ;  /* 0x000059170a009986 */ /* 0x000fe2000c101124 */
[----:B------:R-:W-:Y:S01]  /*140f0*/  ISETP.LT.OR P1, PT, R0, 0x69, !P0 ;  /* 0x000000690000780c */ /* 0x000fe20004721670 */
[-C--:B0-----:R-:W-:Y:S02]  /*14100*/  @!P3 IMAD R3, R231, R17.reuse, RZ ;  /* 0x00000011e703b224 */ /* 0x081fe400078e02ff */
[-C--:B-1----:R-:W-:Y:S02]  /*14110*/  @!P4 IMAD R13, R230, R17.reuse, RZ ;  /* 0x00000011e60dc224 */ /* 0x082fe400078e02ff */
[-C--:B---3--:R-:W-:Y:S01]  /*14120*/  @!P5 IMAD R15, R229, R17.reuse, RZ ;  /* 0x00000011e50fd224 */ /* 0x088fe200078e02ff */
[----:B------:R0:W-:Y:S03]  /*14130*/  @!P3 STG.E.U8 desc[UR36][R4.64+0x60], R3 ;  /* 0x000060030400b986 */ /* 0x0001e6000c101124 */
[----:B----4-:R-:W-:Y:S01]  /*14140*/  @!P6 IMAD R21, R228, R17, RZ ;  /* 0x00000011e415e224 */ /* 0x010fe200078e02ff */
[----:B------:R1:W-:Y:S01]  /*14150*/  @!P4 STG.E.U8 desc[UR36][R4.64+0x61], R13 ;  /* 0x0000610d0400c986 */ /* 0x0003e2000c101124 */
[----:B------:R-:W-:-:S02]  /*14160*/  ISETP.LT.OR P3, PT, R0, 0x6a, !P0 ;  /* 0x0000006a0000780c */ /* 0x000fc40004761670 */
[----:B------:R-:W-:Y:S01]  /*14170*/  @!P1 IMAD R153, R227, R17, RZ ;  /* 0x00000011e3999224 */ /* 0x000fe200078e02ff */
        /* <DEDUP_REMOVED lines=131> */
[-C--:B----4-:R-:W-:Y:S01]  /*149b0*/  @!P6 IMAD R21, R183, R17.reuse, RZ ;  /* 0x00000011b715e224 */ /* 0x090fe200078e02ff */
[----:B------:R1:W-:Y:S03]  /*149c0*/  @!P4 STG.E.U8 desc[UR36][R10.64+0xb8], R13 ;  /* 0x0000b80d0a00c986 */ /* 0x0003e6000c101124 */
[----:B------:R-:W-:Y:S01]  /*149d0*/  @!P1 IMAD R23, R182, R17, RZ ;  /* 0x00000011b6179224 */ /* 0x000fe200078e02ff */
[C---:B------:R-:W-:Y:S01]  /*149e0*/  ISETP.LT.OR P3, PT, R0.reuse, 0xc1, !P2 ;  /* 0x000000c10000780c */ /* 0x040fe20005761670 */
[----:B------:R3:W-:Y:S01]  /*149f0*/  @!P5 STG.E.U8 desc[UR36][R10.64+0xb9], R15 ;  /* 0x0000b90f0a00d986 */ /* 0x0007e2000c101124 */
[----:B------:R-:W-:-:S02]  /*14a00*/  ISETP.LT.OR P4, PT, R0, 0xc2, !P2 ;  /* 0x000000c20000780c */ /* 0x000fc40005781670 */
[C---:B------:R-:W-:Y:S01]  /*14a10*/  ISETP.LT.OR P5, PT, R0.reuse, 0xc9, !P0 ;  /* 0x000000c90000780c */ /* 0x040fe200047a1670 */
[----:B------:R4:W-:Y:S01]  /*14a20*/  @!P6 STG.E.U8 desc[UR36][R4.64+0xc0], R21 ;  /* 0x0000c0150400e986 */ /* 0x0009e2000c101124 */
[----:B------:R-:W-:-:S03]  /*14a30*/  ISETP.LT.OR P6, PT, R0, 0xca, !P0 ;  /* 0x000000ca0000780c */ /* 0x000fc600047c1670 */
[----:B------:R-:W-:Y:S01]  /*14a40*/  @!P1 STG.E.U8 desc[UR36][R4.64+0xc1], R23 ;  /* 0x0000c11704009986 */ /* 0x000fe2000c101124 */
[----:B------:R-:W-:-:S03]  /*14a50*/  ISETP.LT.OR P1, PT, R0, 0xc9, !P2 ;  /* 0x000000c90000780c */ /* 0x000fc60005721670 */
[-C--:B0-----:R-:W-:Y:S02]  /*14a60*/  @!P3 IMAD R3, R181, R17.reuse, RZ ;  /* 0x00000011b503b224 */ /* 0x081fe400078e02ff */
[-C--:B-1----:R-:W-:Y:S02]  /*14a70*/  @!P4 IMAD R13, R180, R17.reuse, RZ ;  /* 0x00000011b40dc224 */ /* 0x082fe400078e02ff */
[-C--:B---3--:R-:W-:Y:S02]  /*14a80*/  @!P5 IMAD R15, R179, R17.reuse, RZ ;  /* 0x00000011b30fd224 */ /* 0x088fe400078e02ff */
[-C--:B----4-:R-:W-:Y:S01]  /*14a90*/  @!P6 IMAD R21, R178, R17.reuse, RZ ;  /* 0x00000011b215e224 */ /* 0x090fe200078e02ff */
[----:B------:R0:W-:Y:S03]  /*14aa0*/  @!P3 STG.E.U8 desc[UR36][R10.64+0xc0], R3 ;  /* 0x0000c0030a00b986 */ /* 0x0001e6000c101124 */
[----:B------:R-:W-:Y:S01]  /*14ab0*/  @!P1 IMAD R153, R177, R17, RZ ;  /* 0x00000011b1999224 */ /* 0x000fe200078e02ff */
[----:B------:R1:W-:Y:S01]  /*14ac0*/  @!P4 STG.E.U8 desc[UR36][R10.64+0xc1], R13 ;  /* 0x0000c10d0a00c986 */ /* 0x0003e2000c101124 */
[----:B------:R-:W-:-:S02]  /*14ad0*/  ISETP.LT.OR P3, PT, R0, 0xca, !P2 ;  /* 0x000000ca0000780c */ /* 0x000fc40005761670 */
        /* <DEDUP_REMOVED lines=33> */
[----:B------:R4:W-:Y:S04]  /*14cf0*/  @!P6 STG.E.U8 desc[UR36][R10.64+0xd9], R21 ;  /* 0x0000d9150a00e986 */ /* 0x0009e8000c101124 */
[----:B------:R-:W-:Y:S01]  /*14d00*/  @!P1 STG.E.U8 desc[UR36][R4.64+0xe0], R153 ;  /* 0x0000e09904009986 */ /* 0x000fe2000c101124 */
[C---:B------:R-:W-:Y:S02]  /*14d10*/  ISETP.LT.OR P1, PT, R0.reuse, 0xea, !P0 ;  /* 0x000000ea0000780c */ /* 0x040fe40004721670 */
[----:B------:R-:W-:Y:S01]  /*14d20*/  ISETP.LT.OR P6, PT, R0, 0xe9, !P0 ;  /* 0x000000e90000780c */ /* 0x000fe200047c1670 */
[-C--:B0-----:R-:W-:Y:S02]  /*14d30*/  @!P3 IMAD R3, R166, R17.reuse, RZ ;  /* 0x00000011a603b224 */ /* 0x081fe400078e02ff */
[----:B-1----:R-:W-:-:S02]  /*14d40*/  @!P4 IMAD R13, R165, R17, RZ ;  /* 0x00000011a50dc224 */ /* 0x002fc400078e02ff */
[----:B---3--:R-:W-:Y:S01]  /*14d50*/  @!P5 IMAD R15, R164, R17, RZ ;  /* 0x00000011a40fd224 */ /* 0x008fe200078e02ff */
[----:B------:R0:W-:Y:S01]  /*14d60*/  @!P3 STG.E.U8 desc[UR36][R4.64+0xe1], R3 ;  /* 0x0000e1030400b986 */ /* 0x0001e2000c101124 */
[----:B------:R-:W-:-:S04]  /*14d70*/  ISETP.LT.OR P3, PT, R0, 0xe9, !P2 ;  /* 0x000000e90000780c */ /* 0x000fc80005761670 */
[-C--:B------:R-:W-:Y:S01]  /*14d80*/  @!P1 IMAD R23, R162, R17.reuse, RZ ;  /* 0x00000011a2179224 */ /* 0x080fe200078e02ff */
[----:B------:R2:W-:Y:S01]  /*14d90*/  @!P4 STG.E.U8 desc[UR36][R10.64+0xe0], R13 ;  /* 0x0000e00d0a00c986 */ /* 0x0005e2000c101124 */
[----:B----4-:R-:W-:Y:S01]  /*14da0*/  @!P6 IMAD R21, R163, R17, RZ ;  /* 0x00000011a315e224 */ /* 0x010fe200078e02ff */
[C---:B------:R-:W-:Y:S02]  /*14db0*/  ISETP.LT.OR P4, PT, R0.reuse, 0xea, !P2 ;  /* 0x000000ea0000780c */ /* 0x040fe40005781670 */
[----:B------:R1:W-:Y:S01]  /*14dc0*/  @!P5 STG.E.U8 desc[UR36][R10.64+0xe1], R15 ;  /* 0x0000e10f0a00d986 */ /* 0x0003e2000c101124 */
[----:B------:R-:W-:-:S03]  /*14dd0*/  ISETP.LT.OR P5, PT, R0, 0xf1, !P0 ;  /* 0x000000f10000780c */ /* 0x000fc600047a1670 */
[----:B------:R-:W-:Y:S01]  /*14de0*/  @!P1 STG.E.U8 desc[UR36][R4.64+0xe9], R23 ;  /* 0x0000e91704009986 */ /* 0x000fe2000c101124 */
[----:B------:R-:W-:-:S03]  /*14df0*/  ISETP.LT.OR P1, PT, R0, 0xf2, !P0 ;  /* 0x000000f20000780c */ /* 0x000fc60004721670 */
[----:B------:R3:W-:Y:S01]  /*14e00*/  @!P6 STG.E.U8 desc[UR36][R4.64+0xe8], R21 ;  /* 0x0000e8150400e986 */ /* 0x0007e2000c101124 */
[----:B------:R-:W-:Y:S01]  /*14e10*/  ISETP.LT.OR P6, PT, R0, 0xf1, !P2 ;  /* 0x000000f10000780c */ /* 0x000fe200057c1670 */
[-C--:B0-----:R-:W-:Y:S02]  /*14e20*/  @!P3 IMAD R3, R161, R17.reuse, RZ ;  /* 0x00000011a103b224 */ /* 0x081fe400078e02ff */
[-C--:B--2---:R-:W-:Y:S02]  /*14e30*/  @!P4 IMAD R13, R160, R17.reuse, RZ ;  /* 0x00000011a00dc224 */ /* 0x084fe400078e02ff */
[-C--:B-1----:R-:W-:Y:S01]  /*14e40*/  @!P5 IMAD R15, R159, R17.reuse, RZ ;  /* 0x000000119f0fd224 */ /* 0x082fe200078e02ff */
[----:B------:R0:W-:Y:S01]  /*14e50*/  @!P3 STG.E.U8 desc[UR36][R10.64+0xe8], R3 ;  /* 0x0000e8030a00b986 */ /* 0x0001e2000c101124 */
[----:B------:R-:W-:Y:S02]  /*14e60*/  ISETP.LT.OR P3, PT, R0, 0xf2, !P2 ;  /* 0x000000f20000780c */ /* 0x000fe40005761670 */
[-C--:B---3--:R-:W-:Y:S01]  /*14e70*/  @!P1 IMAD R21, R158, R17.reuse, RZ ;  /* 0x000000119e159224 */ /* 0x088fe200078e02ff */
[----:B------:R1:W-:Y:S03]  /*14e80*/  @!P4 STG.E.U8 desc[UR36][R10.64+0xe9], R13 ;  /* 0x0000e90d0a00c986 */ /* 0x0003e6000c101124 */
[----:B------:R-:W-:Y:S01]  /*14e90*/  @!P6 IMAD R23, R157, R17, RZ ;  /* 0x000000119d17e224 */ /* 0x000fe200078e02ff */
[C---:B------:R-:W-:Y:S01]  /*14ea0*/  ISETP.LT.OR P4, PT, R0.reuse, 0xf9, !P0 ;  /* 0x000000f90000780c */ /* 0x040fe20004781670 */
[----:B------:R-:W-:Y:S01]  /*14eb0*/  @!P1 STG.E.U8 desc[UR36][R4.64+0xf1], R21 ;  /* 0x0000f11504009986 */ /* 0x000fe2000c101124 */
[----:B------:R-:W-:-:S02]  /*14ec0*/  ISETP.LT.OR P0, PT, R0, 0xfa, !P0 ;  /* 0x000000fa0000780c */ /* 0x000fc40004701670 */
[----:B------:R-:W-:Y:S01]  /*14ed0*/  ISETP.GE.AND P1, PT, R154, 0x81, PT ;  /* 0x000000819a00780c */ /* 0x000fe20003f26270 */
[----:B------:R2:W-:Y:S01]  /*14ee0*/  @!P5 STG.E.U8 desc[UR36][R4.64+0xf0], R15 ;  /* 0x0000f00f0400d986 */ /* 0x0005e2000c101124 */
[C---:B------:R-:W-:Y:S02]  /*14ef0*/  ISETP.LT.OR P5, PT, R0.reuse, 0xf9, !P2 ;  /* 0x000000f90000780c */ /* 0x040fe400057a1670 */
[C---:B------:R-:W-:Y:S01]  /*14f00*/  ISETP.LT.OR P2, PT, R0.reuse, 0xfa, !P2 ;  /* 0x000000fa0000780c */ /* 0x040fe20005741670 */
[----:B------:R3:W-:Y:S01]  /*14f10*/  @!P6 STG.E.U8 desc[UR36][R10.64+0xf0], R23 ;  /* 0x0000f0170a00e986 */ /* 0x0007e2000c101124 */
[----:B------:R-:W-:Y:S01]  /*14f20*/  ISETP.LT.OR P6, PT, R0, 0x1, !P1 ;  /* 0x000000010000780c */ /* 0x000fe20004fc1670 */
[-C--:B0-----:R-:W-:Y:S02]  /*14f30*/  @!P3 IMAD R3, R156, R17.reuse, RZ ;  /* 0x000000119c03b224 */ /* 0x081fe400078e02ff */
[-C--:B-1----:R-:W-:Y:S02]  /*14f40*/  @!P4 IMAD R13, R152, R17.reuse, RZ ;  /* 0x00000011980dc224 */ /* 0x082fe400078e02ff */
[----:B------:R-:W-:Y:S01]  /*14f50*/  @!P0 IMAD R153, R22, R17, RZ ;  /* 0x0000001116998224 */ /* 0x000fe200078e02ff */
[----:B------:R0:W-:Y:S01]  /*14f60*/  @!P3 STG.E.U8 desc[UR36][R10.64+0xf1], R3 ;  /* 0x0000f1030a00b986 */ /* 0x0001e2000c101124 */
[----:B------:R-:W-:-:S02]  /*14f70*/  ISETP.GE.AND P3, PT, R154, 0x89, PT ;  /* 0x000000899a00780c */ /* 0x000fc40003f66270 */
[-C--:B--2---:R-:W-:Y:S02]  /*14f80*/  @!P5 IMAD R15, R20, R17.reuse, RZ ;  /* 0x00000011140fd224 */ /* 0x084fe400078e02ff */
[-C--:B------:R-:W-:Y:S01]  /*14f90*/  @!P2 IMAD R21, R14, R17.reuse, RZ ;  /* 0x000000110e15a224 */ /* 0x080fe200078e02ff */
[----:B------:R-:W-:Y:S01]  /*14fa0*/  @!P0 STG.E.U8 desc[UR36][R4.64+0xf9], R153 ;  /* 0x0000f99904008986 */ /* 0x000fe2000c101124 */
[----:B---3--:R-:W-:Y:S01]  /*14fb0*/  @!P6 IMAD R23, R24, R17, RZ ;  /* 0x000000111817e224 */ /* 0x008fe200078e02ff */
[C---:B------:R-:W-:Y:S02]  /*14fc0*/  ISETP.LT.OR P0, PT, R0.reuse, 0x2, !P1 ;  /* 0x000000020000780c */ /* 0x040fe40004f01670 */
[----:B------:R1:W-:Y:S01]  /*14fd0*/  @!P4 STG.E.U8 desc[UR36][R4.64+0xf8], R13 ;  /* 0x0000f80d0400c986 */ /* 0x0003e2000c101124 */
[----:B------:R-:W-:-:S03]  /*14fe0*/  ISETP.LT.OR P4, PT, R0, 0x1, !P3 ;  /* 0x000000010000780c */ /* 0x000fc60005f81670 */
[----:B------:R-:W-:Y:S01]  /*14ff0*/  @!P5 STG.E.U8 desc[UR36][R10.64+0xf8], R15 ;  /* 0x0000f80f0a00d986 */ /* 0x000fe2000c101124 */
[----:B------:R-:W-:-:S03]  /*15000*/  ISETP.LT.OR P5, PT, R0, 0x2, !P3 ;  /* 0x000000020000780c */ /* 0x000fc60005fa1670 */
[----:B------:R-:W-:Y:S01]  /*15010*/  @!P2 STG.E.U8 desc[UR36][R10.64+0xf9], R21 ;  /* 0x0000f9150a00a986 */ /* 0x000fe2000c101124 */
[----:B------:R-:W-:-:S03]  /*15020*/  ISETP.LT.OR P2, PT, R0, 0x9, !P1 ;  /* 0x000000090000780c */ /* 0x000fc60004f41670 */
[----:B------:R-:W-:Y:S01]  /*15030*/  @!P6 STG.E.U8 desc[UR36][R6.64], R23 ;  /* 0x000000170600e986 */ /* 0x000fe2000c101124 */
[----:B------:R-:W-:Y:S01]  /*15040*/  ISETP.LT.OR P6, PT, R0, 0xa, !P1 ;  /* 0x0000000a0000780c */ /* 0x000fe20004fc1670 */
[-C--:B------:R-:W-:Y:S02]  /*15050*/  @!P0 IMAD R25, R25, R17.reuse, RZ ;  /* 0x0000001119198224 */ /* 0x080fe400078e02ff */
[-C--:B0-----:R-:W-:Y:S02]  /*15060*/  @!P4 IMAD R3, R26, R17.reuse, RZ ;  /* 0x000000111a03c224 */ /* 0x081fe400078e02ff */
[-C--:B------:R-:W-:Y:S01]  /*15070*/  @!P5 IMAD R27, R27, R17.reuse, RZ ;  /* 0x000000111b1bd224 */ /* 0x080fe200078e02ff */
[----:B------:R-:W-:Y:S03]  /*15080*/  @!P0 STG.E.U8 desc[UR36][R6.64+0x1], R25 ;  /* 0x0000011906008986 */ /* 0x000fe6000c101124 */
[----:B-1----:R-:W-:Y:S01]  /*15090*/  @!P2 IMAD R5, R28, R17, RZ ;  /* 0x000000111c05a224 */ /* 0x002fe200078e02ff */
[----:B------:R0:W-:Y:S01]  /*150a0*/  @!P4 STG.E.U8 desc[UR36][R8.64], R3 ;  /* 0x000000030800c986 */ /* 0x0001e2000c101124 */
[----:B------:R-:W-:-:S02]  /*150b0*/  ISETP.LT.OR P0, PT, R0, 0xa, !P3 ;  /* 0x0000000a0000780c */ /* 0x000fc40005f01670 */
[----:B------:R-:W-:Y:S01]  /*150c0*/  @!P6 IMAD R29, R29, R17, RZ ;  /* 0x000000111d1de224 */ /* 0x000fe200078e02ff */
[C---:B------:R-:W-:Y:S01]  /*150d0*/  ISETP.LT.OR P4, PT, R0.reuse, 0x9, !P3 ;  /* 0x000000090000780c */ /* 0x040fe20005f81670 */
[----:B------:R-:W-:Y:S01]  /*150e0*/  @!P5 STG.E.U8 desc[UR36][R8.64+0x1], R27 ;  /* 0x0000011b0800d986 */ /* 0x000fe2000c101124 */
[----:B------:R-:W-:-:S03]  /*150f0*/  ISETP.LT.OR P5, PT, R0, 0x11, !P1 ;  /* 0x000000110000780c */ /* 0x000fc60004fa1670 */
[----:B------:R1:W-:Y:S01]  /*15100*/  @!P2 STG.E.U8 desc[UR36][R6.64+0x8], R5 ;  /* 0x000008050600a986 */ /* 0x0003e2000c101124 */
[----:B------:R-:W-:-:S03]  /*15110*/  ISETP.LT.OR P2, PT, R0, 0x12, !P1 ;  /* 0x000000120000780c */ /* 0x000fc60004f41670 */
[----:B------:R-:W-:Y:S01]  /*15120*/  @!P6 STG.E.U8 desc[UR36][R6.64+0x9], R29 ;  /* 0x0000091d0600e986 */ /* 0x000fe2000c101124 */
[----:B------:R-:W-:Y:S01]  /*15130*/  ISETP.LT.OR P6, PT, R0, 0x11, !P3 ;  /* 0x000000110000780c */ /* 0x000fe20005fc1670 */
[-C--:B------:R-:W-:Y:S02]  /*15140*/  @!P0 IMAD R31, R31, R17.reuse, RZ ;  /* 0x000000111f1f8224 */ /* 0x080fe400078e02ff */
[-C--:B0-----:R-:W-:Y:S02]  /*15150*/  @!P4 IMAD R3, R30, R17.reuse, RZ ;  /* 0x000000111e03c224 */ /* 0x081fe400078e02ff */
[-C--:B------:R-:W-:Y:S01]  /*15160*/  @!P5 IMAD R11, R32, R17.reuse, RZ ;  /* 0x00000011200bd224 */ /* 0x080fe200078e02ff */
[----:B------:R-:W-:Y:S03]  /*15170*/  @!P0 STG.E.U8 desc[UR36][R8.64+0x9], R31 ;  /* 0x0000091f08008986 */ /* 0x000fe6000c101124 */
[----:B------:R-:W-:Y:S01]  /*15180*/  @!P2 IMAD R33, R33, R17, RZ ;  /* 0x000000112121a224 */ /* 0x000fe200078e02ff */
[----:B------:R0:W-:Y:S01]  /*15190*/  @!P4 STG.E.U8 desc[UR36][R8.64+0x8], R3 ;  /* 0x000008030800c986 */ /* 0x0001e2000c101124 */
[----:B------:R-:W-:-:S02]  /*151a0*/  ISETP.LT.OR P0, PT, R0, 0x12, !P3 ;  /* 0x000000120000780c */ /* 0x000fc40005f01670 */
[----:B-1----:R-:W-:Y:S01]  /*151b0*/  @!P6 IMAD R5, R34, R17, RZ ;  /* 0x000000112205e224 */ /* 0x002fe200078e02ff */
[C---:B------:R-:W-:Y:S01]  /*151c0*/  ISETP.LT.OR P4, PT, R0.reuse, 0x19, !P1 ;  /* 0x000000190000780c */ /* 0x040fe20004f81670 */
[----:B------:R-:W-:Y:S01]  /*151d0*/  @!P5 STG.E.U8 desc[UR36][R6.64+0x10], R11 ;  /* 0x0000100b0600d986 */ /* 0x000fe2000c101124 */
[----:B------:R-:W-:-:S03]  /*151e0*/  ISETP.LT.OR P5, PT, R0, 0x1a, !P1 ;  /* 0x0000001a0000780c */ /* 0x000fc60004fa1670 */
[----:B------:R-:W-:Y:S01]  /*151f0*/  @!P2 STG.E.U8 desc[UR36][R6.64+0x11], R33 ;  /* 0x000011210600a986 */ /* 0x000fe2000c101124 */
[----:B------:R-:W-:-:S03]  /*15200*/  ISETP.LT.OR P2, PT, R0, 0x19, !P3 ;  /* 0x000000190000780c */ /* 0x000fc60005f41670 */
[----:B------:R1:W-:Y:S01]  /*15210*/  @!P6 STG.E.U8 desc[UR36][R8.64+0x10], R5 ;  /* 0x000010050800e986 */ /* 0x0003e2000c101124 */
[----:B------:R-:W-:Y:S01]  /*15220*/  ISETP.LT.OR P6, PT, R0, 0x1a, !P3 ;  /* 0x0000001a0000780c */ /* 0x000fe20005fc1670 */
[-C--:B------:R-:W-:Y:S02]  /*15230*/  @!P0 IMAD R35, R35, R17.reuse, RZ ;  /* 0x0000001123238224 */ /* 0x080fe400078e02ff */
[-C--:B0-----:R-:W-:Y:S02]  /*15240*/  @!P4 IMAD R3, R36, R17.reuse, RZ ;  /* 0x000000112403c224 */ /* 0x081fe400078e02ff */
[-C--:B------:R-:W-:Y:S01]  /*15250*/  @!P5 IMAD R37, R37, R17.reuse, RZ ;  /* 0x000000112525d224 */ /* 0x080fe200078e02ff */
[----:B------:R-:W-:Y:S01]  /*15260*/  @!P0 STG.E.U8 desc[UR36][R8.64+0x11], R35 ;  /* 0x0000112308008986 */ /* 0x000fe2000c101124 */
[----:B------:R-:W-:Y:S02]  /*15270*/  ISETP.LT.OR P0, PT, R0, 0x22, !P1 ;  /* 0x000000220000780c */ /* 0x000fe40004f01670 */
[----:B-1----:R-:W-:-:S04]  /*15280*/  @!P2 IMAD R5, R38, R17, RZ ;  /* 0x000000112605a224 */ /* 0x002fc800078e02ff */
[----:B------:R-:W-:Y:S01]  /*15290*/  @!P6 IMAD R39, R39, R17, RZ ;  /* 0x000000112727e224 */ /* 0x000fe200078e02ff */
[----:B------:R0:W-:Y:S01]  /*152a0*/  @!P4 STG.E.U8 desc[UR36][R6.64+0x18], R3 ;  /* 0x000018030600c986 */ /* 0x0001e2000c101124 */
[----:B------:R-:W-:-:S03]  /*152b0*/  ISETP.LT.OR P4, PT, R0, 0x21, !P1 ;  /* 0x000000210000780c */ /* 0x000fc60004f81670 */
        /* <DEDUP_REMOVED lines=216> */
[-C--:B0-----:R-:W-:Y:S02]  /*16040*/  @!P4 IMAD R3, R110, R17.reuse, RZ ;  /* 0x000000116e03c224 */ /* 0x081fe400078e02ff */
[-C--:B------:R-:W-:Y:S02]  /*16050*/  @!P0 IMAD R111, R111, R17.reuse, RZ ;  /* 0x000000116f6f8224 */ /* 0x080fe400078e02ff */
[-C--:B------:R-:W-:Y:S01]  /*16060*/  @!P5 IMAD R11, R112, R17.reuse, RZ ;  /* 0x00000011700bd224 */ /* 0x080fe200078e02ff */
[----:B------:R0:W-:Y:S03]  /*16070*/  @!P4 STG.E.U8 desc[UR36][R8.64+0xa8], R3 ;  /* 0x0000a8030800c986 */ /* 0x0001e6000c101124 */
[-C--:B------:R-:W-:Y:S01]  /*16080*/  @!P2 IMAD R113, R113, R17.reuse, RZ ;  /* 0x000000117171a224 */ /* 0x080fe200078e02ff */
[----:B------:R-:W-:Y:S03]  /*16090*/  @!P0 STG.E.U8 desc[UR36][R8.64+0xa9], R111 ;  /* 0x0000a96f08008986 */ /* 0x000fe6000c101124 */
[----:B-1----:R-:W-:Y:S01]  /*160a0*/  @!P6 IMAD R5, R114, R17, RZ ;  /* 0x000000117205e224 */ /* 0x002fe200078e02ff */
[C---:B------:R-:W-:Y:S01]  /*160b0*/  ISETP.LT.OR P0, PT, R0.reuse, 0xb2, !P3 ;  /* 0x000000b20000780c */ /* 0x040fe20005f01670 */
[----:B------:R-:W-:Y:S01]  /*160c0*/  @!P5 STG.E.U8 desc[UR36][R6.64+0xb0], R11 ;  /* 0x0000b00b0600d986 */ /* 0x000fe2000c101124 */
[----:B------:R-:W-:-:S02]  /*160d0*/  ISETP.LT.OR P5, PT, R0, 0xba, !P1 ;  /* 0x000000ba0000780c */ /* 0x000fc40004fa1670 */
[C---:B------:R-:W-:Y:S01]  /*160e0*/  ISETP.LT.OR P4, PT, R0.reuse, 0xb9, !P1 ;  /* 0x000000b90000780c */ /* 0x040fe20004f81670 */
[----:B------:R-:W-:Y:S01]  /*160f0*/  @!P2 STG.E.U8 desc[UR36][R6.64+0xb1], R113 ;  /* 0x0000b1710600a986 */ /* 0x000fe2000c101124 */
[----:B------:R-:W-:-:S03]  /*16100*/  ISETP.LT.OR P2, PT, R0, 0xb9, !P3 ;  /* 0x000000b90000780c */ /* 0x000fc60005f41670 */
[----:B------:R1:W-:Y:S01]  /*16110*/  @!P6 STG.E.U8 desc[UR36][R8.64+0xb0], R5 ;  /* 0x0000b0050800e986 */ /* 0x0003e2000c101124 */
[----:B------:R-:W-:-:S03]  /*16120*/  ISETP.LT.OR P6, PT, R0, 0xba, !P3 ;  /* 0x000000ba0000780c */ /* 0x000fc60005fc1670 */
[-C--:B------:R-:W-:Y:S02]  /*16130*/  @!P0 IMAD R115, R115, R17.reuse, RZ ;  /* 0x0000001173738224 */ /* 0x080fe400078e02ff */
[-C--:B------:R-:W-:Y:S02]  /*16140*/  @!P5 IMAD R117, R117, R17.reuse, RZ ;  /* 0x000000117575d224 */ /* 0x080fe400078e02ff */
[-C--:B0-----:R-:W-:Y:S01]  /*16150*/  @!P4 IMAD R3, R116, R17.reuse, RZ ;  /* 0x000000117403c224 */ /* 0x081fe200078e02ff */
[----:B------:R-:W-:Y:S01]  /*16160*/  @!P0 STG.E.U8 desc[UR36][R8.64+0xb1], R115 ;  /* 0x0000b17308008986 */ /* 0x000fe2000c101124 */
[----:B------:R-:W-:Y:S01]  /*16170*/  ISETP.LT.OR P0, PT, R0, 0xc1, !P1 ;  /* 0x000000c10000780c */ /* 0x000fe20004f01670 */
[----:B-1----:R-:W-:-:S03]  /*16180*/  @!P2 IMAD R5, R118, R17, RZ ;  /* 0x000000117605a224 */ /* 0x002fc600078e02ff */
[----:B------:R-:W-:Y:S01]  /*16190*/  @!P6 IMAD R119, R119, R17, RZ ;  /* 0x000000117777e224 */ /* 0x000fe200078e02ff */
[----:B------:R-:W-:Y:S01]  /*161a0*/  @!P5 STG.E.U8 desc[UR36][R6.64+0xb9], R117 ;  /* 0x0000b9750600d986 */ /* 0x000fe2000c101124 */
[----:B------:R-:W-:-:S03]  /*161b0*/  ISETP.LT.OR P5, PT, R0, 0xc2, !P1 ;  /* 0x000000c20000780c */ /* 0x000fc60004fa1670 */
[----:B------:R0:W-:Y:S01]  /*161c0*/  @!P4 STG.E.U8 desc[UR36][R6.64+0xb8], R3 ;  /* 0x0000b8030600c986 */ /* 0x0001e2000c101124 */
[----:B------:R-:W-:-:S03]  /*161d0*/  ISETP.LT.OR P4, PT, R0, 0xc1, !P3 ;  /* 0x000000c10000780c */ /* 0x000fc60005f81670 */
[----:B------:R-:W-:Y:S01]  /*161e0*/  @!P6 STG.E.U8 desc[UR36][R8.64+0xb9], R119 ;  /* 0x0000b9770800e986 */ /* 0x000fe2000c101124 */
[----:B------:R-:W-:-:S03]  /*161f0*/  ISETP.LT.OR P6, PT, R0, 0xc2, !P3 ;  /* 0x000000c20000780c */ /* 0x000fc60005fc1670 */
[----:B------:R1:W-:Y:S01]  /*16200*/  @!P2 STG.E.U8 desc[UR36][R8.64+0xb8], R5 ;  /* 0x0000b8050800a986 */ /* 0x0003e2000c101124 */
[----:B------:R-:W-:Y:S01]  /*16210*/  ISETP.LT.OR P2, PT, R0, 0xc9, !P1 ;  /* 0x000000c90000780c */ /* 0x000fe20004f41670 */
[-C--:B------:R-:W-:Y:S02]  /*16220*/  @!P0 IMAD R11, R120, R17.reuse, RZ ;  /* 0x00000011780b8224 */ /* 0x080fe400078e02ff */
[-C--:B------:R-:W-:Y:S02]  /*16230*/  @!P5 IMAD R121, R121, R17.reuse, RZ ;  /* 0x000000117979d224 */ /* 0x080fe400078e02ff */
[-C--:B0-----:R-:W-:Y:S01]  /*16240*/  @!P4 IMAD R3, R122, R17.reuse, RZ ;  /* 0x000000117a03c224 */ /* 0x081fe200078e02ff */
[----:B------:R0:W-:Y:S03]  /*16250*/  @!P0 STG.E.U8 desc[UR36][R6.64+0xc0], R11 ;  /* 0x0000c00b06008986 */ /* 0x0001e6000c101124 */
[-C--:B------:R-:W-:Y:S01]  /*16260*/  @!P6 IMAD R123, R123, R17.reuse, RZ ;  /* 0x000000117b7be224 */ /* 0x080fe200078e02ff */
[----:B------:R-:W-:Y:S01]  /*16270*/  ISETP.LT.OR P0, PT, R0, 0xca, !P1 ;  /* 0x000000ca0000780c */ /* 0x000fe20004f01670 */
[----:B------:R-:W-:Y:S02]  /*16280*/  @!P5 STG.E.U8 desc[UR36][R6.64+0xc1], R121 ;  /* 0x0000c1790600d986 */ /* 0x000fe4000c101124 */
[----:B-1----:R-:W-:Y:S01]  /*16290*/  @!P2 IMAD R5, R124, R17, RZ ;  /* 0x000000117c05a224 */ /* 0x002fe200078e02ff */
[C---:B------:R-:W-:Y:S01]  /*162a0*/  ISETP.LT.OR P5, PT, R0.reuse, 0xc9, !P3 ;  /* 0x000000c90000780c */ /* 0x040fe20005fa1670 */
[----:B------:R1:W-:Y:S01]  /*162b0*/  @!P4 STG.E.U8 desc[UR36][R8.64+0xc0], R3 ;  /* 0x0000c0030800c986 */ /* 0x0003e2000c101124 */
        /* <DEDUP_REMOVED lines=8> */
[----:B------:R-:W-:Y:S03]  /*16340*/  @!P0 STG.E.U8 desc[UR36][R6.64+0xc9], R125 ;  /* 0x0000c97d06008986 */ /* 0x000fe6000c101124 */
[-C--:B-1----:R-:W-:Y:S01]  /*16350*/  @!P6 IMAD R3, R128, R17.reuse, RZ ;  /* 0x000000118003e224 */ /* 0x082fe200078e02ff */
[----:B------:R0:W-:Y:S03]  /*16360*/  @!P5 STG.E.U8 desc[UR36][R8.64+0xc8], R11 ;  /* 0x0000c80b0800d986 */ /* 0x0001e6000c101124 */
[----:B------:R-:W-:Y:S01]  /*16370*/  @!P2 IMAD R129, R129, R17, RZ ;  /* 0x000000118181a224 */ /* 0x000fe200078e02ff */
[C---:B------:R-:W-:Y:S01]  /*16380*/  ISETP.LT.OR P0, PT, R0.reuse, 0xd1, !P3 ;  /* 0x000000d10000780c */ /* 0x040fe20005f01670 */
[----:B------:R-:W-:Y:S01]  /*16390*/  @!P4 STG.E.U8 desc[UR36][R8.64+0xc9], R127 ;  /* 0x0000c97f0800c986 */ /* 0x000fe2000c101124 */
[----:B------:R-:W-:-:S02]  /*163a0*/  ISETP.LT.OR P5, PT, R0, 0xd2, !P3 ;  /* 0x000000d20000780c */ /* 0x000fc40005fa1670 */
[C---:B------:R-:W-:Y:S01]  /*163b0*/  ISETP.LT.OR P4, PT, R0.reuse, 0xd9, !P1 ;  /* 0x000000d90000780c */ /* 0x040fe20004f81670 */
[----:B------:R1:W-:Y:S01]  /*163c0*/  @!P6 STG.E.U8 desc[UR36][R6.64+0xd0], R3 ;  /* 0x0000d0030600e986 */ /* 0x0003e2000c101124 */
[----:B------:R-:W-:-:S03]  /*163d0*/  ISETP.LT.OR P6, PT, R0, 0xda, !P1 ;  /* 0x000000da0000780c */ /* 0x000fc60004fc1670 */
[----:B------:R-:W-:Y:S01]  /*163e0*/  @!P2 STG.E.U8 desc[UR36][R6.64+0xd1], R129 ;  /* 0x0000d1810600a986 */ /* 0x000fe2000c101124 */
[----:B------:R-:W-:-:S03]  /*163f0*/  ISETP.LT.OR P2, PT, R0, 0xd9, !P3 ;  /* 0x000000d90000780c */ /* 0x000fc60005f41670 */
[-C--:B--2---:R-:W-:Y:S02]  /*16400*/  @!P0 IMAD R5, R130, R17.reuse, RZ ;  /* 0x0000001182058224 */ /* 0x084fe400078e02ff */
[-C--:B------:R-:W-:Y:S02]  /*16410*/  @!P5 IMAD R131, R131, R17.reuse, RZ ;  /* 0x000000118383d224 */ /* 0x080fe400078e02ff */
[-C--:B0-----:R-:W-:Y:S02]  /*16420*/  @!P4 IMAD R11, R132, R17.reuse, RZ ;  /* 0x00000011840bc224 */ /* 0x081fe400078e02ff */
[-C--:B------:R-:W-:Y:S01]  /*16430*/  @!P6 IMAD R133, R133, R17.reuse, RZ ;  /* 0x000000118585e224 */ /* 0x080fe200078e02ff */
[----:B------:R0:W-:Y:S03]  /*16440*/  @!P0 STG.E.U8 desc[UR36][R8.64+0xd0], R5 ;  /* 0x0000d00508008986 */ /* 0x0001e6000c101124 */
[----:B-1----:R-:W-:Y:S01]  /*16450*/  @!P2 IMAD R3, R134, R17, RZ ;  /* 0x000000118603a224 */ /* 0x002fe200078e02ff */
[----:B------:R-:W-:Y:S01]  /*16460*/  @!P5 STG.E.U8 desc[UR36][R8.64+0xd1], R131 ;  /* 0x0000d1830800d986 */ /* 0x000fe2000c101124 */
[----:B------:R-:W-:-:S02]  /*16470*/  ISETP.LT.OR P0, PT, R0, 0xda, !P3 ;  /* 0x000000da0000780c */ /* 0x000fc40005f01670 */
        /* <DEDUP_REMOVED lines=14> */
[----:B------:R-:W-:Y:S01]  /*16560*/  @!P4 STG.E.U8 desc[UR36][R6.64+0xe1], R137 ;  /* 0x0000e1890600c986 */ /* 0x000fe2000c101124 */
[----:B------:R-:W-:-:S02]  /*16570*/  ISETP.LT.OR P0, PT, R0, 0xe9, !P1 ;  /* 0x000000e90000780c */ /* 0x000fc40004f01670 */
[C---:B------:R-:W-:Y:S01]  /*16580*/  ISETP.LT.OR P4, PT, R0.reuse, 0xea, !P1 ;  /* 0x000000ea0000780c */ /* 0x040fe20004f81670 */
[----:B------:R1:W-:Y:S01]  /*16590*/  @!P6 STG.E.U8 desc[UR36][R8.64+0xe0], R11 ;  /* 0x0000e00b0800e986 */ /* 0x0003e2000c101124 */
[C---:B------:R-:W-:Y:S02]  /*165a0*/  ISETP.LT.OR P6, PT, R0.reuse, 0xe9, !P3 ;  /* 0x000000e90000780c */ /* 0x040fe40005fc1670 */
[C---:B------:R-:W-:Y:S01]  /*165b0*/  ISETP.LT.OR P5, PT, R0.reuse, 0xea, !P3 ;  /* 0x000000ea0000780c */ /* 0x040fe20005fa1670 */
[----:B------:R-:W-:Y:S01]  /*165c0*/  @!P2 STG.E.U8 desc[UR36][R8.64+0xe1], R139 ;  /* 0x0000e18b0800a986 */ /* 0x000fe2000c101124 */
[----:B------:R-:W-:-:S05]  /*165d0*/  ISETP.LT.OR P2, PT, R0, 0xf1, !P1 ;  /* 0x000000f10000780c */ /* 0x000fca0004f41670 */
[-C--:B--2---:R-:W-:Y:S02]  /*165e0*/  @!P0 IMAD R3, R140, R17.reuse, RZ ;  /* 0x000000118c038224 */ /* 0x084fe400078e02ff */
[-C--:B------:R-:W-:Y:S02]  /*165f0*/  @!P4 IMAD R141, R141, R17.reuse, RZ ;  /* 0x000000118d8dc224 */ /* 0x080fe400078e02ff */
[-C--:B0-----:R-:W-:Y:S02]  /*16600*/  @!P6 IMAD R5, R142, R17.reuse, RZ ;  /* 0x000000118e05e224 */ /* 0x081fe400078e02ff */
[-C--:B------:R-:W-:Y:S02]  /*16610*/  @!P5 IMAD R143, R143, R17.reuse, RZ ;  /* 0x000000118f8fd224 */ /* 0x080fe400078e02ff */
[----:B-1----:R-:W-:Y:S01]  /*16620*/  @!P2 IMAD R11, R144, R17, RZ ;  /* 0x00000011900ba224 */ /* 0x002fe200078e02ff */
[----:B------:R0:W-:Y:S01]  /*16630*/  @!P0 STG.E.U8 desc[UR36][R6.64+0xe8], R3 ;  /* 0x0000e80306008986 */ /* 0x0001e2000c101124 */
[----:B------:R-:W-:-:S03]  /*16640*/  ISETP.LT.OR P0, PT, R0, 0xf2, !P1 ;  /* 0x000000f20000780c */ /* 0x000fc60004f01670 */
[----:B------:R-:W-:Y:S01]  /*16650*/  @!P4 STG.E.U8 desc[UR36][R6.64+0xe9], R141 ;  /* 0x0000e98d0600c986 */ /* 0x000fe2000c101124 */
[----:B------:R-:W-:-:S03]  /*16660*/  ISETP.LT.OR P4, PT, R0, 0xf1, !P3 ;  /* 0x000000f10000780c */ /* 0x000fc60005f81670 */
[----:B------:R-:W-:Y:S01]  /*16670*/  @!P6 STG.E.U8 desc[UR36][R8.64+0xe8], R5 ;  /* 0x0000e8050800e986 */ /* 0x000fe2000c101124 */
[----:B------:R-:W-:-:S03]  /*16680*/  ISETP.LT.OR P6, PT, R0, 0xf2, !P3 ;  /* 0x000000f20000780c */ /* 0x000fc60005fc1670 */
[----:B------:R-:W-:Y:S01]  /*16690*/  @!P5 STG.E.U8 desc[UR36][R8.64+0xe9], R143 ;  /* 0x0000e98f0800d986 */ /* 0x000fe2000c101124 */
[----:B------:R-:W-:-:S03]  /*166a0*/  ISETP.LT.OR P5, PT, R0, 0xf9, !P3 ;  /* 0x000000f90000780c */ /* 0x000fc60005fa1670 */
[----:B------:R1:W-:Y:S01]  /*166b0*/  @!P2 STG.E.U8 desc[UR36][R6.64+0xf0], R11 ;  /* 0x0000f00b0600a986 */ /* 0x0003e2000c101124 */
[C---:B------:R-:W-:Y:S02]  /*166c0*/  ISETP.LT.OR P2, PT, R0.reuse, 0xf9, !P1 ;  /* 0x000000f90000780c */ /* 0x040fe40004f41670 */
[C---:B------:R-:W-:Y:S02]  /*166d0*/  ISETP.LT.OR P1, PT, R0.reuse, 0xfa, !P1 ;  /* 0x000000fa0000780c */ /* 0x040fe40004f21670 */
[----:B------:R-:W-:Y:S01]  /*166e0*/  ISETP.LT.OR P3, PT, R0, 0xfa, !P3 ;  /* 0x000000fa0000780c */ /* 0x000fe20005f61670 */
[-C--:B------:R-:W-:Y:S02]  /*166f0*/  @!P0 IMAD R145, R145, R17.reuse, RZ ;  /* 0x0000001191918224 */ /* 0x080fe400078e02ff */
[-C--:B0-----:R-:W-:Y:S02]  /*16700*/  @!P4 IMAD R3, R146, R17.reuse, RZ ;  /* 0x000000119203c224 */ /* 0x081fe400078e02ff */
[----:B------:R-:W-:-:S02]  /*16710*/  @!P6 IMAD R147, R147, R17, RZ ;  /* 0x000000119393e224 */ /* 0x000fc400078e02ff */
[-C--:B-1----:R-:W-:Y:S02]  /*16720*/  @!P5 IMAD R11, R150, R17.reuse, RZ ;  /* 0x00000011960bd224 */ /* 0x082fe400078e02ff */
[-C--:B------:R-:W-:Y:S02]  /*16730*/  @!P2 IMAD R5, R148, R17.reuse, RZ ;  /* 0x000000119405a224 */ /* 0x080fe400078e02ff */
[-C--:B------:R-:W-:Y:S02]  /*16740*/  @!P1 IMAD R149, R149, R17.reuse, RZ ;  /* 0x0000001195959224 */ /* 0x080fe400078e02ff */
[----:B------:R-:W-:Y:S01]  /*16750*/  @!P3 IMAD R151, R151, R17, RZ ;  /* 0x000000119797b224 */ /* 0x000fe200078e02ff */
[----:B------:R0:W-:Y:S04]  /*16760*/  @!P0 STG.E.U8 desc[UR36][R6.64+0xf1], R145 ;  /* 0x0000f19106008986 */ /* 0x0001e8000c101124 */
[----:B------:R0:W-:Y:S04]  /*16770*/  @!P4 STG.E.U8 desc[UR36][R8.64+0xf0], R3 ;  /* 0x0000f0030800c986 */ /* 0x0001e8000c101124 */
[----:B------:R0:W-:Y:S04]  /*16780*/  @!P6 STG.E.U8 desc[UR36][R8.64+0xf1], R147 ;  /* 0x0000f1930800e986 */ /* 0x0001e8000c101124 */
[----:B------:R0:W-:Y:S04]  /*16790*/  @!P2 STG.E.U8 desc[UR36][R6.64+0xf8], R5 ;  /* 0x0000f8050600a986 */ /* 0x0001e8000c101124 */
[----:B------:R0:W-:Y:S04]  /*167a0*/  @!P1 STG.E.U8 desc[UR36][R6.64+0xf9], R149 ;  /* 0x0000f99506009986 */ /* 0x0001e8000c101124 */
[----:B------:R0:W-:Y:S04]  /*167b0*/  @!P5 STG.E.U8 desc[UR36][R8.64+0xf8], R11 ;  /* 0x0000f80b0800d986 */ /* 0x0001e8000c101124 */
[----:B------:R0:W-:Y:S02]  /*167c0*/  @!P3 STG.E.U8 desc[UR36][R8.64+0xf9], R151 ;  /* 0x0000f9970800b986 */ /* 0x0001e4000c101124 */
.L_x_548:
[----:B------:R-:W-:Y:S05]  /*167d0*/  BSYNC B0 ;  /* 0x0000000000007941 */ /* 0x000fea0003800000 */
.L_x_34:
[----:B0-----:R-:W5:Y:S04]  /*167e0*/  LDL.LU R3, [R1+0x200] ;  /* 0x0002000001037983 */ /* 0x001f680000300800 */
[----:B------:R-:W5:Y:S01]  /*167f0*/  LDL.LU R2, [R1+0x204] ;  /* 0x0002040001027983 */ /* 0x000f620000300800 */
[----:B------:R-:W-:Y:S01]  /*16800*/  ULDC UR4, c[0x0][0xc] ;  /* 0x0000030000047ab9 */ /* 0x000fe20000000800 */
[----:B------:R-:W-:Y:S01]  /*16810*/  ULDC UR5, c[0x0][0x10] ;  /* 0x0000040000057ab9 */ /* 0x000fe20000000800 */
[----:B------:R-:W5:Y:S01]  /*16820*/  LDC R5, c[0x0][0x14] ;  /* 0x00000500ff057b82 */ /* 0x000f620000000800 */
[----:B------:R-:W-:Y:S01]  /*16830*/  UIMAD.WIDE.U32 UR4, UR4, UR5, URZ ;  /* 0x00000005040472a5 */ /* 0x000fe2000f8e003f */
[----:B------:R-:W-:Y:S01]  /*16840*/  PRMT R0, RZ, 0x7610, R0 ;  /* 0x00007610ff007816 */ /* 0x000fe20000000000 */
[----:B------:R-:W-:Y:S01]  /*16850*/  UMOV UR42, 0xffffffff ;  /* 0xffffffff002a7882 */ /* 0x000fe20000000000 */
[----:B------:R-:W-:-:S03]  /*16860*/  UMOV UR43, 0xffffffff ;  /* 0xffffffff002b7882 */ /* 0x000fc60000000000 */
[----:B-----5:R-:W-:-:S04]  /*16870*/  IMAD.WIDE.U32 R2, R5, UR4, R2 ;  /* 0x0000000405027c25 */ /* 0x020fc8000f8e0002 */
[----:B------:R-:W-:Y:S01]  /*16880*/  IMAD R5, R5, UR5, RZ ;  /* 0x0000000505057c24 */ /* 0x000fe2000f8e02ff */
[----:B-1-3--:R-:W-:Y:S01]  /*16890*/  MOV R6, R2 ;  /* 0x0000000200067202 */ /* 0x00afe20000000f00 */
[----:B------:R-:W-:Y:S02]  /*168a0*/  ULDC.64 UR4, c[0x0][0x650] ;  /* 0x0001940000047ab9 */ /* 0x000fe40000000a00 */
[----:B------:R-:W-:Y:S01]  /*168b0*/  IMAD.IADD R4, R3, 0x1, R5 ;  /* 0x0000000103047824 */ /* 0x000fe200078e0205 */
[----:B------:R-:W-:-:S04]  /*168c0*/  ISETP.GE.U32.AND P0, PT, R2, UR4, PT ;  /* 0x0000000402007c0c */ /* 0x000fc8000bf06070 */
[----:B------:R0:W-:Y:S01]  /*168d0*/  STL [R1+0x200], R4 ;  /* 0x0002000401007387 */ /* 0x0001e20000100800 */
[----:B------:R-:W-:-:S03]  /*168e0*/  ISETP.GE.U32.AND.EX P0, PT, R4, UR5, PT, P0 ;  /* 0x0000000504007c0c */ /* 0x000fc6000bf06100 */
[----:B------:R0:W-:Y:S10]  /*168f0*/  STL [R1+0x204], R6 ;  /* 0x0002040601007387 */ /* 0x0001f40000100800 */
[----:B0-----:R-:W-:Y:S05]  /*16900*/  @P0 BRA `(.L_x_549) ;  /* 0x0000000400880947 */ /* 0x001fea0003800000 */
[----:B------:R-:W0:Y:S01]  /*16910*/  S2UR UR6, SR_CTAID.X ;  /* 0x00000000000679c3 */ /* 0x000e220000002500 */
[----:B------:R-:W-:Y:S01]  /*16920*/  ULDC.64 UR12, c[0x0][0x628] ;  /* 0x00018a00000c7ab9 */ /* 0x000fe20000000a00 */
[----:B------:R-:W-:Y:S01]  /*16930*/  ULDC UR4, c[0x0][0x150] ;  /* 0x0000540000047ab9 */ /* 0x000fe20000000800 */
[----:B------:R-:W-:Y:S01]  /*16940*/  ISETP.NE.U32.AND P0, PT, RZ, UR12, PT ;  /* 0x0000000cff007c0c */ /* 0x000fe2000bf05070 */
[----:B------:R-:W-:Y:S01]  /*16950*/  ULDC UR15, c[0x0][0x630] ;  /* 0x00018c00000f7ab9 */ /* 0x000fe20000000800 */
[----:B------:R-:W-:Y:S01]  /*16960*/  R2UR UR16, R6 ;  /* 0x00000000061072ca */ /* 0x000fe200000e0000 */
[----:B------:R-:W-:Y:S01]  /*16970*/  ULDC UR19, c[0x0][0x154] ;  /* 0x0000550000137ab9 */ /* 0x000fe20000000800 */
[----:B------:R-:W-:Y:S01]  /*16980*/  ISETP.NE.AND.EX P0, PT, RZ, UR13, PT, P0 ;  /* 0x0000000dff007c0c */ /* 0x000fe2000bf05300 */
[----:B------:R-:W1:Y:S01]  /*16990*/  S2UR UR18, SR_CTAID.Y ;  /* 0x00000000001279c3 */ /* 0x000e620000002600 */
[----:B------:R-:W-:Y:S02]  /*169a0*/  R2UR UR17, R4 ;  /* 0x00000000041172ca */ /* 0x000fe400000e0000 */
[----:B------:R-:W-:-:S02]  /*169b0*/  R2UR UR10, R6 ;  /* 0x00000000060a72ca */ /* 0x000fc400000e0000 */
[----:B------:R-:W-:Y:S02]  /*169c0*/  R2UR UR11, R4 ;  /* 0x00000000040b72ca */ /* 0x000fe400000e0000 */
[----:B0-----:R-:W-:-:S05]  /*169d0*/  I2FP.F32.U32 R0, UR6 ;  /* 0x0000000600007c45 */ /* 0x001fca0008201000 */
[----:B------:R-:W-:-:S04]  /*169e0*/  FMUL R0, R0, UR4 ;  /* 0x0000000400007c20 */ /* 0x000fc80008400000 */
[----:B------:R0:W3:Y:S01]  /*169f0*/  F2I.U32.TRUNC.NTZ R2, R0 ;  /* 0x0000000000027305 */ /* 0x0000e2000020f000 */
[----:B-1----:R-:W-:Y:S05]  /*16a00*/  @!P0 BRA `(.L_x_550) ;  /* 0x0000000000308947 */ /* 0x002fea0003800000 */
        /* <DEDUP_REMOVED lines=12> */
.L_x_550:
[----:B------:R-:W-:Y:S01]  /*16ad0*/  USHF.R.U64 UR43, UR10, UR15, UR11 ;  /* 0x0000000f0a2b7299 */ /* 0x000fe2000800120b */
[----:B0-----:R-:W-:Y:S01]  /*16ae0*/  I2FP.F32.U32 R0, UR18 ;  /* 0x0000001200007c45 */ /* 0x001fe20008201000 */
[----:B------:R-:W-:Y:S02]  /*16af0*/  USHF.R.U32.HI UR4, URZ, UR15, UR11 ;  /* 0x0000000f3f047299 */ /* 0x000fe4000801160b */
[----:B------:R-:W-:Y:S02]  /*16b00*/  UIADD3 UR10, UP0, URZ, -UR43, URZ ;  /* 0x8000002b3f0a7290 */ /* 0x000fe4000ff1e03f */
[----:B------:R-:W-:Y:S01]  /*16b10*/  FMUL R0, R0, UR19 ;  /* 0x0000001300007c20 */ /* 0x000fe20008400000 */
[----:B------:R-:W-:Y:S01]  /*16b20*/  ULDC.64 UR12, c[0x0][0x620] ;  /* 0x00018800000c7ab9 */ /* 0x000fe20000000a00 */
[----:B------:R-:W-:Y:S01]  /*16b30*/  UIADD3.X UR4, URZ, ~UR4, URZ, UP0, !UPT ;  /* 0x800000043f047290 */ /* 0x000fe200087fe43f */
[----:B------:R-:W-:Y:S01]  /*16b40*/  UMOV UR8, UR16 ;  /* 0x0000001000087c82 */ /* 0x000fe20008000000 */
[----:B------:R-:W-:-:S02]  /*16b50*/  UMOV UR9, UR17 ;  /* 0x0000001100097c82 */ /* 0x000fc40008000000 */
[----:B------:R-:W-:Y:S01]  /*16b60*/  UIMAD UR4, UR4, UR12, URZ ;  /* 0x0000000c040472a4 */ /* 0x000fe2000f8e023f */
[----:B------:R-:W0:Y:S01]  /*16b70*/  F2I.U32.TRUNC.NTZ R0, R0 ;  /* 0x0000000000007305 */ /* 0x000e22000020f000 */
[----:B------:R-:W-:Y:S01]  /*16b80*/  UIMAD.WIDE.U32 UR8, UR10, UR12, UR8 ;  /* 0x0000000c0a0872a5 */ /* 0x000fe2000f8e0008 */
[----:B---3--:R-:W-:Y:S01]  /*16b90*/  R2UR UR12, R2 ;  /* 0x00000000020c72ca */ /* 0x008fe200000e0000 */
[----:B------:R-:W-:Y:S01]  /*16ba0*/  UIMAD UR10, UR10, UR13, UR4 ;  /* 0x0000000d0a0a72a4 */ /* 0x000fe2000f8e0204 */
[----:B------:R-:W-:Y:S01]  /*16bb0*/  ULDC UR11, c[0x0][0x618] ;  /* 0x00018600000b7ab9 */ /* 0x000fe20000000800 */
[----:B------:R-:W-:Y:S02]  /*16bc0*/  ULDC UR21, c[0x0][0x658] ;  /* 0x0001960000157ab9 */ /* 0x000fe40000000800 */
[----:B------:R-:W-:Y:S01]  /*16bd0*/  UIADD3 UR9, UR9, UR10, URZ ;  /* 0x0000000a09097290 */ /* 0x000fe2000fffe03f */
[----:B------:R-:W-:Y:S01]  /*16be0*/  UMOV UR15, 0xffffffff ;  /* 0xffffffff000f7882 */ /* 0x000fe20000000000 */
[----:B------:R-:W-:Y:S01]  /*16bf0*/  ULDC.64 UR4, c[0x0][0x640] ;  /* 0x0001900000047ab9 */ /* 0x000fe20000000a00 */
[----:B------:R-:W-:Y:S01]  /*16c00*/  USHF.L.U32 UR15, UR15, UR21, URZ ;  /* 0x000000150f0f7299 */ /* 0x000fe2000800063f */
[----:B------:R-:W-:Y:S01]  /*16c10*/  ISETP.NE.U32.AND P0, PT, RZ, UR4, PT ;  /* 0x00000004ff007c0c */ /* 0x000fe2000bf05070 */
[----:B------:R-:W-:-:S02]  /*16c20*/  USHF.R.U64 UR16, UR8, UR11, UR9 ;  /* 0x0000000b08107299 */ /* 0x000fc40008001209 */
[----:B------:R-:W-:Y:S01]  /*16c30*/  USHF.R.U32.HI UR8, URZ, UR11, UR9 ;  /* 0x0000000b3f087299 */ /* 0x000fe20008011609 */
[----:B0-----:R-:W-:Y:S01]  /*16c40*/  R2UR UR14, R0 ;  /* 0x00000000000e72ca */ /* 0x001fe200000e0000 */
[----:B------:R-:W-:Y:S01]  /*16c50*/  ULDC UR17, c[0x0][0x608] ;  /* 0x0001820000117ab9 */ /* 0x000fe20000000800 */
[----:B------:R-:W-:Y:S01]  /*16c60*/  ULOP3.LUT UR41, URZ, UR15, URZ, 0x33, !UPT ;  /* 0x0000000f3f297292 */ /* 0x000fe2000f8e333f */
[----:B------:R-:W-:Y:S01]  /*16c70*/  ISETP.NE.AND.EX P0, PT, RZ, UR5, PT, P0 ;  /* 0x00000005ff007c0c */ /* 0x000fe2000bf05300 */
[----:B------:R-:W-:Y:S02]  /*16c80*/  USHF.R.U64 UR15, UR16, UR17, UR8 ;  /* 0x00000011100f7299 */ /* 0x000fe40008001208 */
[----:B------:R-:W-:Y:S02]  /*16c90*/  USHF.R.U32.HI UR8, URZ, UR17, UR8 ;  /* 0x000000113f087299 */ /* 0x000fe40008011608 */
[----:B------:R-:W-:Y:S02]  /*16ca0*/  UIADD3 UR12, -UR12, URZ, URZ ;  /* 0x0000003f0c0c7290 */ /* 0x000fe4000fffe13f */
[----:B------:R-:W-:Y:S01]  /*16cb0*/  USHF.R.U64 UR17, UR15, UR21, UR8 ;  /* 0x000000150f117299 */ /* 0x000fe20008001208 */
[----:B------:R-:W-:Y:S01]  /*16cc0*/  UMOV UR19, 0x1 ;  /* 0x0000000100137882 */ /* 0x000fe20000000000 */
[----:B------:R-:W-:Y:S01]  /*16cd0*/  ULDC UR13, c[0x0][0x144] ;  /* 0x00005100000d7ab9 */ /* 0x000fe20000000800 */
[----:B------:R-:W-:Y:S01]  /*16ce0*/  ULDC UR7, c[0x0][0x600] ;  /* 0x0001800000077ab9 */ /* 0x000fe20000000800 */
[----:B------:R-:W-:-:S02]  /*16cf0*/  USHF.L.U32 UR24, UR19, UR21, URZ ;  /* 0x0000001513187299 */ /* 0x000fc4000800063f */
[----:B------:R-:W-:Y:S02]  /*16d00*/  USHF.R.U32.HI UR8, URZ, UR21, UR8 ;  /* 0x000000153f087299 */ /* 0x000fe40008011608 */
[----:B------:R-:W-:Y:S02]  /*16d10*/  UIMAD UR21, UR13, UR12, UR6 ;  /* 0x0000000c0d1572a4 */ /* 0x000fe4000f8e0206 */
[----:B------:R-:W-:Y:S02]  /*16d20*/  UIADD3 UR20, UR7, -0x1, URZ ;  /* 0xffffffff07147890 */ /* 0x000fe4000fffe03f */
[----:B------:R-:W-:Y:S01]  /*16d30*/  UIADD3 UR19, -UR14, URZ, URZ ;  /* 0x0000003f0e137290 */ /* 0x000fe2000fffe13f */
[----:B------:R-:W-:Y:S01]  /*16d40*/  ULDC UR25, c[0x0][0x148] ;  /* 0x0000520000197ab9 */ /* 0x000fe20000000800 */
[----:B------:R-:W-:Y:S01]  /*16d50*/  ULDC UR22, c[0x0][0x648] ;  /* 0x0001920000167ab9 */ /* 0x000fe20000000800 */
[----:B------:R-:W-:Y:S01]  /*16d60*/  ULDC UR23, c[0x0][0x638] ;  /* 0x00018e0000177ab9 */ /* 0x000fe20000000800 */
        /* <DEDUP_REMOVED lines=14> */
.L_x_551:
[----:B------:R-:W-:Y:S01]  /*16e50*/  UISETP.NE.AND UP0, UPT, UR46, URZ, UPT ;  /* 0x0000003f2e00728c */ /* 0x000fe2000bf05270 */
[----:B------:R-:W-:Y:S01]  /*16e60*/  IMAD.MOV.U32 R0, RZ, RZ, 0x1 ;  /* 0x00000001ff007424 */ /* 0x000fe200078e00ff */
[----:B------:R-:W-:Y:S02]  /*16e70*/  USHF.R.U64 UR4, UR6, UR22, UR8 ;  /* 0x0000001606047299 */ /* 0x000fe40008001208 */
[----:B------:R-:W-:Y:S02]  /*16e80*/  ULOP3.LUT UR41, UR15, UR41, URZ, 0xc0, !UPT ;  /* 0x000000290f297292 */ /* 0x000fe4000f8ec03f */
[----:B------:R-:W-:Y:S02]  /*16e90*/  UIADD3 UR5, -UR4, URZ, URZ ;  /* 0x0000003f04057290 */ /* 0x000fe4000fffe13f */
[----:B------:R-:W-:Y:S02]  /*16ea0*/  UIMAD UR41, UR24, UR4, UR41 ;  /* 0x00000004182972a4 */ /* 0x000fe4000f8e0229 */
[----:B------:R-:W-:-:S02]  /*16eb0*/  ULOP3.LUT UR16, UR16, UR20, URZ, 0xc0, !UPT ;  /* 0x0000001410107292 */ /* 0x000fc4000f8ec03f */
[----:B------:R-:W-:Y:S02]  /*16ec0*/  @UP0 UIMAD UR21, UR25, UR19, UR18 ;  /* 0x00000013191502a4 */ /* 0x000fe4000f8e0212 */
[----:B------:R-:W-:-:S03]  /*16ed0*/  UIMAD UR4, UR5, UR23, UR17 ;  /* 0x00000017050472a4 */ /* 0x000fc6000f8e0211 */
[----:B------:R-:W-:Y:S01]  /*16ee0*/  ULDC UR5, c[0x0][0x610] ;  /* 0x0001840000057ab9 */ /* 0x000fe20000000800 */
[----:B------:R-:W-:Y:S02]  /*16ef0*/  UIMAD UR4, UR4, UR7, UR16 ;  /* 0x00000007040472a4 */ /* 0x000fe4000f8e0210 */
[----:B------:R-:W-:-:S04]  /*16f00*/  UIMAD UR41, UR41, UR5, UR21 ;  /* 0x00000005292972a4 */ /* 0x000fc8000f8e0215 */
[----:B------:R-:W-:Y:S02]  /*16f10*/  USEL UR42, UR4, UR41, !UP0 ;  /* 0x00000029042a7287 */ /* 0x000fe4000c000000 */
[----:B------:R-:W-:-:S12]  /*16f20*/  USEL UR41, UR41, UR4, !UP0 ;  /* 0x0000000429297287 */ /* 0x000fd8000c000000 */
.L_x_549:
[----:B------:R-:W-:-:S13]  /*16f30*/  LOP3.LUT P0, RZ, R0, 0xff, RZ, 0xc0, !PT ;  /* 0x000000ff00ff7812 */ /* 0x000fda000780c0ff */
[----:B------:R-:W-:Y:S05]  /*16f40*/  @P0 BRA `(.L_x_552) ;  /* 0xfffffea400100947 */ /* 0x000fea000383ffff */
[----:B------:R-:W-:Y:S05]  /*16f50*/  EXIT ;  /* 0x000000000000794d */ /* 0x000fea0003800000 */
.L_x_7:
[----:B------:R-:W2:Y:S01]  /*16f60*/  LDL R5, [R1+0x204] ;  /* 0x0002040001057983 */ /* 0x000ea20000100800 */
[----:B------:R-:W-:-:S03]  /*16f70*/  ULDC.64 UR4, c[0x0][0x650] ;  /* 0x0001940000047ab9 */ /* 0x000fc60000000a00 */
[----:B------:R-:W3:Y:S01]  /*16f80*/  LDL R4, [R1+0x200] ;  /* 0x0002000001047983 */ /* 0x000ee20000100800 */
[----:B------:R-:W-:Y:S01]  /*16f90*/  PRMT R0, RZ, 0x7610, R0 ;  /* 0x00007610ff007816 */ /* 0x000fe20000000000 */
[----:B------:R-:W-:Y:S01]  /*16fa0*/  IMAD.MOV.U32 R3, RZ, RZ, -0x1 ;  /* 0xffffffffff037424 */ /* 0x000fe200078e00ff */
[----:B------:R-:W-:Y:S02]  /*16fb0*/  MOV R2, 0xffffffff ;  /* 0xffffffff00027802 */ /* 0x000fe40000000f00 */
[----:B------:R-:W-:Y:S02]  /*16fc0*/  MOV R10, 0xffffffff ;  /* 0xffffffff000a7802 */ /* 0x000fe40000000f00 */
[----:B--2---:R-:W-:-:S04]  /*16fd0*/  ISETP.GE.U32.AND P0, PT, R5, UR4, PT ;  /* 0x0000000405007c0c */ /* 0x004fc8000bf06070 */
[----:B---3--:R-:W-:-:S13]  /*16fe0*/  ISETP.GE.U32.AND.EX P0, PT, R4, UR5, PT, P0 ;  /* 0x0000000504007c0c */ /* 0x008fda000bf06100 */
        /* <DEDUP_REMOVED lines=21> */
.L_x_554:
[----:B------:R-:W-:Y:S01]  /*17140*/  USHF.R.U64 UR4, UR14, UR19, UR15 ;  /* 0x000000130e047299 */ /* 0x000fe2000800120f */
[----:B------:R-:W-:Y:S01]  /*17150*/  R2UR UR7, R4 ;  /* 0x00000000040772ca */ /* 0x000fe200000e0000 */
[----:B------:R-:W-:Y:S02]  /*17160*/  USHF.R.U32.HI UR5, URZ, UR19, UR15 ;  /* 0x000000133f057299 */ /* 0x000fe4000801160f */
[----:B------:R-:W-:Y:S01]  /*17170*/  UIADD3 UR13, UP0, URZ, -UR4, URZ ;  /* 0x800000043f0d7290 */ /* 0x000fe2000ff1e03f */
[----:B------:R-:W-:Y:S01]  /*17180*/  ULDC.64 UR14, c[0x0][0x620] ;  /* 0x00018800000e7ab9 */ /* 0x000fe20000000a00 */
[----:B------:R-:W-:Y:S02]  /*17190*/  UMOV UR6, UR20 ;  /* 0x0000001400067c82 */ /* 0x000fe40008000000 */
[----:B------:R-:W-:Y:S02]  /*171a0*/  UIADD3.X UR5, URZ, ~UR5, URZ, UP0, !UPT ;  /* 0x800000053f057290 */ /* 0x000fe400087fe43f */
[----:B------:R-:W-:-:S02]  /*171b0*/  UISETP.NE.AND UP1, UPT, UR46, URZ, UPT ;  /* 0x0000003f2e00728c */ /* 0x000fc4000bf25270 */
[----:B------:R-:W-:Y:S02]  /*171c0*/  UIMAD UR5, UR5, UR14, URZ ;  /* 0x0000000e050572a4 */ /* 0x000fe4000f8e023f */
[----:B------:R-:W-:Y:S02]  /*171d0*/  UIMAD.WIDE.U32 UR6, UR13, UR14, UR6 ;  /* 0x0000000e0d0672a5 */ /* 0x000fe4000f8e0006 */
[----:B------:R-:W-:Y:S01]  /*171e0*/  UIMAD UR5, UR13, UR15, UR5 ;  /* 0x0000000f0d0572a4 */ /* 0x000fe2000f8e0205 */
[----:B------:R-:W-:Y:S02]  /*171f0*/  ULDC UR14, c[0x0][0x608] ;  /* 0x00018200000e7ab9 */ /* 0x000fe40000000800 */
[----:B------:R-:W-:Y:S01]  /*17200*/  ULDC UR13, c[0x0][0x618] ;  /* 0x00018600000d7ab9 */ /* 0x000fe20000000800 */
[----:B------:R-:W-:Y:S01]  /*17210*/  UIADD3 UR5, UR7, UR5, URZ ;  /* 0x0000000507057290 */ /* 0x000fe2000fffe03f */
[----:B------:R-:W-:Y:S01]  /*17220*/  ULDC UR22, c[0x0][0x658] ;  /* 0x0001960000167ab9 */ /* 0x000fe20000000800 */
[----:B------:R-:W-:-:S02]  /*17230*/  @UP1 UIMAD UR8, UR11, UR12, UR10 ;  /* 0x0000000c0b0812a4 */ /* 0x000fc4000f8e020a */
[----:B------:R-:W-:Y:S02]  /*17240*/  USHF.R.U64 UR17, UR6, UR13, UR5 ;  /* 0x0000000d06117299 */ /* 0x000fe40008001205 */
[----:B------:R-:W-:Y:S01]  /*17250*/  USHF.R.U32.HI UR5, URZ, UR13, UR5 ;  /* 0x0000000d3f057299 */ /* 0x000fe20008011605 */
[----:B------:R-:W-:Y:S01]  /*17260*/  ULDC.64 UR6, c[0x0][0x640] ;  /* 0x0001900000067ab9 */ /* 0x000fe20000000a00 */
[----:B------:R-:W-:Y:S01]  /*17270*/  UMOV UR10, 0xffffffff ;  /* 0xffffffff000a7882 */ /* 0x000fe20000000000 */
[----:B------:R-:W-:Y:S01]  /*17280*/  ISETP.NE.U32.AND P0, PT, RZ, UR6, PT ;  /* 0x00000006ff007c0c */ /* 0x000fe2000bf05070 */
[----:B------:R-:W-:Y:S02]  /*17290*/  USHF.R.U64 UR18, UR17, UR14, UR5 ;  /* 0x0000000e11127299 */ /* 0x000fe40008001205 */
[----:B------:R-:W-:Y:S01]  /*172a0*/  USHF.R.U32.HI UR5, URZ, UR14, UR5 ;  /* 0x0000000e3f057299 */ /* 0x000fe20008011605 */
[----:B------:R-:W-:Y:S01]  /*172b0*/  ISETP.NE.AND.EX P0, PT, RZ, UR7, PT, P0 ;  /* 0x00000007ff007c0c */ /* 0x000fe2000bf05300 */
[----:B------:R-:W-:-:S02]  /*172c0*/  USHF.L.U32 UR11, UR10, UR22, URZ ;  /* 0x000000160a0b7299 */ /* 0x000fc4000800063f */
[----:B------:R-:W-:Y:S01]  /*172d0*/  USHF.R.U64 UR19, UR18, UR22, UR5 ;  /* 0x0000001612137299 */ /* 0x000fe20008001205 */
[----:B------:R-:W-:Y:S01]  /*172e0*/  ULDC UR20, c[0x0][0x600] ;  /* 0x0001800000147ab9 */ /* 0x000fe20000000800 */
[----:B------:R-:W-:Y:S02]  /*172f0*/  USHF.R.U32.HI UR10, URZ, UR22, UR5 ;  /* 0x000000163f0a7299 */ /* 0x000fe40008011605 */
[----:B------:R-:W-:Y:S02]  /*17300*/  UIADD3 UR21, UR20, -0x1, URZ ;  /* 0xffffffff14157890 */ /* 0x000fe4000fffe03f */
[----:B------:R-:W-:Y:S01]  /*17310*/  ULOP3.LUT UR26, URZ, UR11, URZ, 0x33, !UPT ;  /* 0x0000000b3f1a7292 */ /* 0x000fe2000f8e333f */
        /* <DEDUP_REMOVED lines=17> */
.L_x_555:
[----:B------:R-:W-:Y:S01]  /*17430*/  USHF.R.U64 UR6, UR5, UR23, UR10 ;  /* 0x0000001705067299 */ /* 0x000fe2000800120a */
[----:B------:R-:W-:Y:S01]  /*17440*/  IMAD.MOV.U32 R0, RZ, RZ, 0x1 ;  /* 0x00000001ff007424 */ /* 0x000fe200078e00ff */
[----:B------:R-:W-:Y:S01]  /*17450*/  USHF.L.U32 UR25, UR25, UR22, URZ ;  /* 0x0000001619197299 */ /* 0x000fe2000800063f */
[----:B------:R-:W-:Y:S01]  /*17460*/  MOV R10, UR4 ;  /* 0x00000004000a7c02 */ /* 0x000fe20008000f00 */
[----:B------:R-:W-:Y:S02]  /*17470*/  ULOP3.LUT UR5, UR18, UR26, URZ, 0xc0, !UPT ;  /* 0x0000001a12057292 */ /* 0x000fe4000f8ec03f */
[----:B------:R-:W-:Y:S02]  /*17480*/  UIADD3 UR7, -UR6, URZ, URZ ;  /* 0x0000003f06077290 */ /* 0x000fe4000fffe13f */
[----:B------:R-:W-:Y:S02]  /*17490*/  UIMAD UR6, UR25, UR6, UR5 ;  /* 0x00000006190672a4 */ /* 0x000fe4000f8e0205 */
[----:B------:R-:W-:-:S02]  /*174a0*/  ULOP3.LUT UR17, UR17, UR21, URZ, 0xc0, !UPT ;  /* 0x0000001511117292 */ /* 0x000fc4000f8ec03f */
[----:B------:R-:W-:Y:S02]  /*174b0*/  UIMAD UR5, UR7, UR24, UR19 ;  /* 0x00000018070572a4 */ /* 0x000fe4000f8e0213 */
[----:B------:R-:W-:Y:S01]  /*174c0*/  UISETP.NE.AND UP0, UPT, UR46, URZ, UPT ;  /* 0x0000003f2e00728c */ /* 0x000fe2000bf05270 */
[----:B------:R-:W-:Y:S01]  /*174d0*/  ULDC UR7, c[0x0][0x610] ;  /* 0x0001840000077ab9 */ /* 0x000fe20000000800 */
[----:B------:R-:W-:Y:S02]  /*174e0*/  UIMAD UR5, UR5, UR20, UR17 ;  /* 0x00000014050572a4 */ /* 0x000fe4000f8e0211 */
[----:B------:R-:W-:-:S04]  /*174f0*/  UIMAD UR8, UR6, UR7, UR8 ;  /* 0x00000007060872a4 */ /* 0x000fc8000f8e0208 */
[----:B------:R-:W-:Y:S02]  /*17500*/  USEL UR6, UR5, UR8, !UP0 ;  /* 0x0000000805067287 */ /* 0x000fe4000c000000 */
[----:B------:R-:W-:-:S04]  /*17510*/  USEL UR8, UR8, UR5, !UP0 ;  /* 0x0000000508087287 */ /* 0x000fc8000c000000 */
[----:B------:R-:W-:Y:S02]  /*17520*/  IMAD.U32 R3, RZ, RZ, UR6 ;  /* 0x00000006ff037e24 */ /* 0x000fe4000f8e00ff */
[----:B------:R-:W-:-:S07]  /*17530*/  MOV R2, UR8 ;  /* 0x0000000800027c02 */ /* 0x000fce0008000f00 */
.L_x_553:
[----:B------:R-:W-:-:S08]  /*17540*/  NOP ;  /* 0x0000000000007918 */ /* 0x000fd00000000000 */
[----:B0-----:R-:W0:-:S00]  /*17550*/  USETMAXREG.DEALLOC.CTAPOOL 0x18 ;  /* 0x00000018000079c8 */ /* 0x001e0000080e0500 */
[----:B------:R-:W-:-:S13]  /*17560*/  ISETP.NE.AND P0, PT, RZ, UR9, PT ;  /* 0x00000009ff007c0c */ /* 0x000fda000bf05270 */
[----:B------:R-:W-:Y:S05]  /*17570*/  @P0 EXIT ;  /* 0x000000000000094d */ /* 0x000fea0003800000 */
[----:B0-----:R-:W-:Y:S01]  /*17580*/  LOP3.LUT P0, RZ, R0, 0xff, RZ, 0xc0, !PT ;  /* 0x000000ff00ff7812 */ /* 0x001fe2000780c0ff */
[----:B------:R-:W-:Y:S01]  /*17590*/  IMAD.MOV.U32 R7, RZ, RZ, 0x1 ;  /* 0x00000001ff077424 */ /* 0x000fe200078e00ff */
[----:B------:R-:W-:-:S11]  /*175a0*/  MOV R6, RZ ;  /* 0x000000ff00067202 */ /* 0x000fd60000000f00 */
[----:B------:R-:W-:Y:S05]  /*175b0*/  @!P0 BRA `(.L_x_556) ;  /* 0x0000000c00788947 */ /* 0x000fea0003800000 */
[----:B------:R-:W0:Y:S01]  /*175c0*/  S2R R0, SR_CgaCtaId ;  /* 0x0000000000007919 */ /* 0x000e220000008800 */
[----:B------:R-:W-:Y:S01]  /*175d0*/  ULDC UR4, c[0x0][0x28c] ;  /* 0x0000a30000047ab9 */ /* 0x000fe20000000800 */
[----:B------:R-:W-:Y:S01]  /*175e0*/  ULDC UR6, c[0x0][0x658] ;  /* 0x0001960000067ab9 */ /* 0x000fe20000000800 */
[----:B------:R-:W-:Y:S01]  /*175f0*/  UIADD3 UR10, UR4, 0x7f, URZ ;  /* 0x0000007f040a7890 */ /* 0x000fe2000fffe03f */
[----:B------:R-:W-:Y:S01]  /*17600*/  BSSY B0, `(.L_x_556) ;  /* 0x00000d9000007945 */ /* 0x000fe20003800000 */
[----:B------:R-:W-:Y:S01]  /*17610*/  UMOV UR7, 0xffffffff ;  /* 0xffffffff00077882 */ /* 0x000fe20000000000 */
[----:B------:R-:W-:Y:S01]  /*17620*/  ULDC UR5, c[0x0][0x600] ;  /* 0x0001800000057ab9 */ /* 0x000fe20000000800 */
[----:B------:R-:W-:Y:S01]  /*17630*/  UMOV UR9, 0x1 ;  /* 0x0000000100097882 */ /* 0x000fe20000000000 */
[----:B------:R-:W-:Y:S01]  /*17640*/  USHF.L.U32 UR7, UR7, UR6, URZ ;  /* 0x0000000607077299 */ /* 0x000fe2000800063f */
[----:B------:R-:W-:Y:S01]  /*17650*/  IMAD.MOV.U32 R9, RZ, RZ, 0x1 ;  /* 0x00000001ff097424 */ /* 0x000fe200078e00ff */
[----:B------:R-:W-:Y:S01]  /*17660*/  UIADD3 UR4, UR5, -0x1, URZ ;  /* 0xffffffff05047890 */ /* 0x000fe2000fffe03f */
[----:B------:R-:W-:Y:S01]  /*17670*/  MOV R7, 0x1 ;  /* 0x0000000100077802 */ /* 0x000fe20000000f00 */
[----:B------:R-:W-:Y:S01]  /*17680*/  USHF.R.S32.HI UR11, URZ, 0x1f, UR10 ;  /* 0x0000001f3f0b7899 */ /* 0x000fe2000801140a */
[----:B------:R-:W-:Y:S01]  /*17690*/  IMAD.MOV.U32 R6, RZ, RZ, RZ ;  /* 0x000000ffff067224 */ /* 0x000fe200078e00ff */
[----:B------:R-:W-:Y:S01]  /*176a0*/  ULDC UR8, c[0x0][0xc] ;  /* 0x0000030000087ab9 */ /* 0x000fe20000000800 */
[----:B------:R-:W-:-:S02]  /*176b0*/  USHF.L.U32 UR5, UR9, UR6, URZ ;  /* 0x0000000609057299 */ /* 0x000fc4000800063f */
[----:B------:R-:W-:Y:S01]  /*176c0*/  ULEA.HI UR11, UR11, UR10, URZ, 0x7 ;  /* 0x0000000a0b0b7291 */ /* 0x000fe2000f8f383f */
[----:B------:R-:W-:Y:S01]  /*176d0*/  ULDC UR9, c[0x0][0x10] ;  /* 0x0000040000097ab9 */ /* 0x000fe20000000800 */
[----:B------:R-:W-:Y:S02]  /*176e0*/  ULOP3.LUT UR6, URZ, UR7, URZ, 0x33, !UPT ;  /* 0x000000073f067292 */ /* 0x000fe4000f8e333f */
[----:B------:R-:W-:Y:S01]  /*176f0*/  UIMAD.WIDE.U32 UR8, UR8, UR9, URZ ;  /* 0x00000009080872a5 */ /* 0x000fe2000f8e003f */
[----:B------:R-:W-:Y:S01]  /*17700*/  ULDC UR7, c[0x0][0x14] ;  /* 0x0000050000077ab9 */ /* 0x000fe20000000800 */
[----:B------:R-:W-:Y:S02]  /*17710*/  USHF.R.S32.HI UR19, URZ, 0x7, UR11 ;  /* 0x000000073f137899 */ /* 0x000fe4000801140b */
[----:B------:R-:W-:Y:S02]  /*17720*/  UIMAD.WIDE.U32 UR22, UR8, UR7, URZ ;  /* 0x00000007081672a5 */ /* 0x000fe4000f8e003f */
[----:B------:R-:W-:-:S02]  /*17730*/  UIMAD UR13, UR9, UR7, URZ ;  /* 0x00000007090d72a4 */ /* 0x000fc4000f8e023f */
[----:B------:R-:W-:Y:S01]  /*17740*/  ULOP3.LUT UR26, UR40, 0x2, URZ, 0xfc, !UPT ;  /* 0x00000002281a7892 */ /* 0x000fe2000f8efc3f */
[C---:B0-----:R-:W-:Y:S01]  /*17750*/  IMAD.SHL.U32 R16, R0.reuse, 0x20, RZ ;  /* 0x0000002000107824 */ /* 0x041fe200078e00ff */
[----:B------:R-:W-:Y:S01]  /*17760*/  SHF.L.U32 R0, R0, 0xc, RZ ;  /* 0x0000000c00007819 */ /* 0x000fe200000006ff */
[----:B------:R-:W-:Y:S02]  /*17770*/  UIADD3 UR13, UR23, UR13, URZ ;  /* 0x0000000d170d7290 */ /* 0x000fe4000fffe03f */
[----:B------:R-:W-:Y:S01]  /*17780*/  UIADD3 UR27, UR19, 0x1, URZ ;  /* 0x00000001131b7890 */ /* 0x000fe2000fffe03f */
[----:B------:R-:W-:Y:S01]  /*17790*/  LOP3.LUT R0, R0, 0x7000, RZ, 0xc0, !PT ;  /* 0x0000700000007812 */ /* 0x000fe200078ec0ff */
[----:B------:R-:W-:Y:S01]  /*177a0*/  ULDC.64 UR24, c[0x0][0x198] ;  /* 0x0000660000187ab9 */ /* 0x000fe20000000a00 */
[----:B------:R-:W-:Y:S02]  /*177b0*/  LOP3.LUT R16, R16, 0xe0, RZ, 0xc0, !PT ;  /* 0x000000e010107812 */ /* 0x000fe400078ec0ff */
[----:B------:R-:W-:-:S07]  /*177c0*/  LOP3.LUT R0, R0, 0x18100, RZ, 0xfc, !PT ;  /* 0x0001810000007812 */ /* 0x000fce00078efcff */
.L_x_567:
[----:B------:R-:W-:-:S03]  /*177d0*/  UMOV UR7, 0xffffffff ;  /* 0xffffffff00077882 */ /* 0x000fc60000000000 */
[----:B------:R-:W-:Y:S05]  /*177e0*/  BRA.DIV UR7, `(.L_x_557) ;  /* 0x0000000e07b47947 */ /* 0x000fea000b800000 */
[----:B------:R-:W-:-:S13]  /*177f0*/  ELECT P6, URZ, PT ;  /* 0x00000000003f782f */ /* 0x000fda00038c0000 */
.L_x_577:
[----:B------:R-:W0:Y:S01]  /*17800*/  LDC R4, c[0x0][0x28c] ;  /* 0x0000a300ff047b82 */ /* 0x000e220000000800 */
[----:B------:R-:W-:Y:S01]  /*17810*/  BSSY B1, `(.L_x_558) ;  /* 0x000003a000017945 */ /* 0x000fe20003800000 */
[----:B0-----:R-:W-:-:S13]  /*17820*/  ISETP.LT.OR P6, PT, R4, 0x1, !P6 ;  /* 0x000000010400780c */ /* 0x001fda00077c1670 */
[----:B------:R-:W-:Y:S05]  /*17830*/  @P6 BRA `(.L_x_559) ;  /* 0x0000000000dc6947 */ /* 0x000fea0003800000 */
[----:B------:R-:W-:Y:S01]  /*17840*/  SHF.L.U32 R2, R2, 0x8, RZ ;  /* 0x0000000802027819 */ /* 0x000fe200000006ff */
[----:B------:R-:W-:Y:S01]  /*17850*/  IMAD R3, R3, 0x100, R16 ;  /* 0x0000010003037824 */ /* 0x000fe200078e0210 */
[----:B------:R-:W-:Y:S01]  /*17860*/  MOV R12, RZ ;  /* 0x000000ff000c7202 */ /* 0x000fe20000000f00 */
[----:B------:R-:W-:Y:S01]  /*17870*/  IMAD.U32 R13, RZ, RZ, UR27 ;  /* 0x0000001bff0d7e24 */ /* 0x000fe2000f8e00ff */
[----:B------:R-:W-:Y:S01]  /*17880*/  MOV R4, R7 ;  /* 0x0000000700047202 */ /* 0x000fe20000000f00 */
[----:B------:R-:W-:-:S07]  /*17890*/  IMAD.MOV.U32 R5, RZ, RZ, R6 ;  /* 0x000000ffff057224 */ /* 0x000fce00078e0006 */
.L_x_562:
[----:B------:R-:W0:Y:S01]  /*178a0*/  S2R R11, SR_CgaCtaId ;  /* 0x00000000000b7919 */ /* 0x000e220000008800 */
[----:B------:R-:W-:Y:S01]  /*178b0*/  MOV R8, 0x400 ;  /* 0x0000040000087802 */ /* 0x000fe20000000f00 */
[----:B------:R-:W1:Y:S03]  /*178c0*/  S2R R15, SR_TID.X ;  /* 0x00000000000f7919 */ /* 0x000e660000002100 */
[----:B0-----:R-:W-:Y:S02]  /*178d0*/  LEA R14, R11, R8, 0x18 ;  /* 0x000000080b0e7211 */ /* 0x001fe400078ec0ff */
[----:B------:R-:W-:Y:S02]  /*178e0*/  SHF.L.U32 R8, R4, 0x1f, RZ ;  /* 0x0000001f04087819 */ /* 0x000fe400000006ff */
[----:B------:R-:W-:Y:S02]  /*178f0*/  LEA R11, R5, R14, 0x3 ;  /* 0x0000000e050b7211 */ /* 0x000fe400078e18ff */
[----:B-1----:R-:W-:-:S02]  /*17900*/  LOP3.LUT P1, RZ, R15, 0x7f, RZ, 0xc0, !PT ;  /* 0x0000007f0fff7812 */ /* 0x002fc4000782c0ff */
[----:B------:R-:W0:Y:S02]  /*17910*/  SYNCS.PHASECHK.TRANS64.TRYWAIT P0, [R11+URZ+0x18], R8 ;  /* 0x000018080b0075a7 */ /* 0x000e24000800017f */
[----:B0-----:R-:W-:Y:S09]  /*17920*/  @!P0 BRA `(.L_x_560) ;  /* 0x0000000c00848947 */ /* 0x001ff20003800000 */
.L_x_578:
[----:B0-----:R-:W0:Y:S01]  /*17930*/  @!P1 LDC R8, c[0x0][0x500] ;  /* 0x00014000ff089b82 */ /* 0x001e220000000800 */
[----:B------:R-:W-:-:S04]  /*17940*/  UPRMT UR7, UR26, 0x9910, URZ ;  /* 0x000099101a077896 */ /* 0x000fc8000800003f */
[----:B------:R-:W-:-:S06]  /*17950*/  UISETP.NE.AND UP0, UPT, UR7, 0x2, UPT ;  /* 0x000000020700788c */ /* 0x000fcc000bf05270 */
[----:B------:R-:W-:Y:S01]  /*17960*/  PLOP3.LUT P0, PT, PT, PT, UP0, 0x80, 0x0 ;  /* 0x000000000000781c */ /* 0x000fe20003f0f008 */
[----:B0-----:R0:W-:-:S12]  /*17970*/  @!P1 SYNCS.ARRIVE.TRANS64 RZ, [R11+URZ], R8 ;  /* 0x000000080bff99a7 */ /* 0x0011d8000800003f */
[----:B------:R-:W-:Y:S05]  /*17980*/  @P0 BRA `(.L_x_561) ;  /* 0x0000000000040947 */ /* 0x000fea0003800000 */
[----:B------:R-:W-:Y:S01]  /*17990*/  BPT.TRAP 0x1 ;  /* 0x000000040000795c */ /* 0x000fe20000300000 */
.L_x_561:
[----:B------:R-:W-:Y:S01]  /*179a0*/  R2UR UR20, R14 ;  /* 0x000000000e1472ca */ /* 0x000fe200000e0000 */
[C---:B------:R-:W-:Y:S01]  /*179b0*/  IMAD R14, R5.reuse, 0x8000, R14 ;  /* 0x00008000050e7824 */ /* 0x040fe200078e020e */
[----:B0-----:R-:W-:Y:S01]  /*179c0*/  LEA R8, R5, R0, 0xf ;  /* 0x0000000005087211 */ /* 0x001fe200078e78ff */
[----:B------:R-:W-:Y:S01]  /*179d0*/  UIADD3 UR14, UP0, UR24, 0xf0, URZ ;  /* 0x000000f0180e7890 */ /* 0x000fe2000ff1e03f */
[----:B------:R-:W-:Y:S01]  /*179e0*/  R2UR UR9, R11 ;  /* 0x000000000b0972ca */ /* 0x000fe200000e0000 */
[----:B------:R-:W-:Y:S01]  /*179f0*/  UIADD3 UR28, UP1, UR24, 0x1f0, URZ ;  /* 0x000001f0181c7890 */ /* 0x000fe2000ff3e03f */
[----:B------:R-:W-:Y:S01]  /*17a00*/  R2UR UR7, R14 ;  /* 0x000000000e0772ca */ /* 0x000fe200000e0000 */
[----:B------:R-:W-:Y:S01]  /*17a10*/  UIADD3.X UR15, URZ, UR25, URZ, UP0, !UPT ;  /* 0x000000193f0f7290 */ /* 0x000fe200087fe43f */
[----:B------:R-:W-:Y:S01]  /*17a20*/  R2UR UR8, R8 ;  /* 0x00000000080872ca */ /* 0x000fe200000e0000 */
[----:B------:R-:W-:Y:S01]  /*17a30*/  VIADD R5, R5, 0x1 ;  /* 0x0000000105057836 */ /* 0x000fe20000000000 */
[----:B------:R-:W-:Y:S01]  /*17a40*/  R2UR UR11, R2 ;  /* 0x00000000020b72ca */ /* 0x000fe200000e0000 */
[----:B------:R-:W-:Y:S01]  /*17a50*/  UIADD3.X UR29, URZ, UR25, URZ, UP1, !UPT ;  /* 0x000000193f1d7290 */ /* 0x000fe20008ffe43f */
[----:B------:R-:W-:Y:S01]  /*17a60*/  R2UR UR10, R12 ;  /* 0x000000000c0a72ca */ /* 0x000fe200000e0000 */
[----:B------:R-:W-:Y:S01]  /*17a70*/  UMOV UR16, 0x0 ;  /* 0x0000000000107882 */ /* 0x000fe20000000000 */
[----:B------:R-:W-:Y:S01]  /*17a80*/  R2UR UR12, R10 ;  /* 0x000000000a0c72ca */ /* 0x000fe200000e0000 */
[----:B------:R-:W-:Y:S01]  /*17a90*/  UMOV UR17, 0x10000000 ;  /* 0x1000000000117882 */ /* 0x000fe20000000000 */
[----:B------:R-:W-:Y:S01]  /*17aa0*/  IADD3 R13, R13, -0x1, RZ ;  /* 0xffffffff0d0d7810 */ /* 0x000fe20007ffe0ff */
[----:B------:R-:W-:Y:S01]  /*17ab0*/  UMOV UR30, 0xff0000 ;  /* 0x00ff0000001e7882 */ /* 0x000fe20000000000 */
[----:B------:R-:W-:Y:S01]  /*17ac0*/  R2UR UR21, R3 ;  /* 0x00000000031572ca */ /* 0x000fe200000e0000 */
[----:B------:R-:W-:Y:S01]  /*17ad0*/  UIADD3 UR18, UR7, 0x100, URZ ;  /* 0x0000010007127890 */ /* 0x000fe2000fffe03f */
[----:B------:R-:W-:Y:S01]  /*17ae0*/  ISETP.GT.AND P1, PT, R13, 0x1, PT ;  /* 0x000000010d00780c */ /* 0x000fe20003f24270 */
[----:B------:R-:W-:Y:S01]  /*17af0*/  UIADD3 UR7, UR20, UR8, URZ ;  /* 0x0000000814077290 */ /* 0x000fe2000fffe03f */
[----:B------:R-:W-:Y:S01]  /*17b00*/  ISETP.NE.AND P0, PT, R5, 0x3, PT ;  /* 0x000000030500780c */ /* 0x000fe20003f05270 */
[----:B------:R-:W-:-:S03]  /*17b10*/  VIADD R12, R12, 0x80 ;  /* 0x000000800c0c7836 */ /* 0x000fc60000000000 */
[----:B------:R-:W-:Y:S01]  /*17b20*/  UMOV UR8, UR18 ;  /* 0x0000001200087c82 */ /* 0x000fe20008000000 */
[----:B------:R-:W-:Y:S01]  /*17b30*/  SEL R11, RZ, 0x1, P0 ;  /* 0x00000001ff0b7807 */ /* 0x000fe20000000000 */
[----:B------:R0:W-:Y:S01]  /*17b40*/  UTMALDG.3D [UR8], [UR14], desc[UR16] ;  /* 0x000010080e0075b4 */ /* 0x0001e20008011000 */
[----:B------:R-:W-:Y:S02]  /*17b50*/  SEL R5, R5, RZ, P0 ;  /* 0x000000ff05057207 */ /* 0x000fe40000000000 */
[----:B------:R-:W-:Y:S01]  /*17b60*/  LOP3.LUT R4, R4, R11, RZ, 0x3c, !PT ;  /* 0x0000000b04047212 */ /* 0x000fe200078e3cff */
[----:B0-----:R-:W-:Y:S01]  /*17b70*/  UMOV UR11, UR21 ;  /* 0x00000015000b7c82 */ /* 0x001fe20008000000 */
[----:B------:R-:W-:Y:S02]  /*17b80*/  UMOV UR8, UR7 ;  /* 0x0000000700087c82 */ /* 0x000fe40008000000 */
[----:B------:R0:W-:Y:S02]  /*17b90*/  UTMALDG.3D.MULTICAST [UR8], [UR28], UR30, desc[UR16] ;  /* 0x000010081c0073b4 */ /* 0x0001e4000801181e */
[----:B0-----:R-:W-:Y:S05]  /*17ba0*/  @P1 BRA `(.L_x_562) ;  /* 0xfffffffc003c1947 */ /* 0x001fea000383ffff */
.L_x_559:
[----:B------:R-:W-:Y:S05]  /*17bb0*/  BSYNC B1 ;  /* 0x0000000000017941 */ /* 0x000fea0003800000 */
.L_x_558:
[----:B------:R-:W2:Y:S01]  /*17bc0*/  LDL.LU R15, [R1+0x200] ;  /* 0x00020000010f7983 */ /* 0x000ea20000300800 */
[----:B------:R-:W-:Y:S01]  /*17bd0*/  LOP3.LUT P0, RZ, R9, 0xff, RZ, 0xc0, !PT ;  /* 0x000000ff09ff7812 */ /* 0x000fe2000780c0ff */
[----:B------:R-:W-:Y:S02]  /*17be0*/  ULDC.64 UR8, c[0x0][0x650] ;  /* 0x0001940000087ab9 */ /* 0x000fe40000000a00 */
[----:B------:R-:W3:Y:S01]  /*17bf0*/  LDL.LU R14, [R1+0x204] ;  /* 0x00020400010e7983 */ /* 0x000ee20000300800 */
[----:B------:R-:W-:Y:S01]  /*17c00*/  IADD3 R5, R6, UR19, RZ ;  /* 0x0000001306057c10 */ /* 0x000fe2000fffe0ff */
[----:B------:R-:W-:Y:S01]  /*17c10*/  UISETP.GE.U32.AND UP0, UPT, UR19, 0x3, UPT ;  /* 0x000000031300788c */ /* 0x000fe2000bf06070 */
[----:B------:R-:W-:Y:S01]  /*17c20*/  BSSY B1, `(.L_x_563) ;  /* 0x0000074000017945 */ /* 0x000fe20003800000 */
[----:B------:R-:W-:Y:S02]  /*17c30*/  MOV R10, 0xffffffff ;  /* 0xffffffff000a7802 */ /* 0x000fe40000000f00 */
[----:B------:R-:W-:-:S02]  /*17c40*/  PRMT R9, RZ, 0x7610, R9 ;  /* 0x00007610ff097816 */ /* 0x000fc40000000009 */
[----:B------:R-:W-:Y:S02]  /*17c50*/  PLOP3.LUT P1, PT, PT, PT, UP0, 0x80, 0x0 ;  /* 0x000000000000781c */ /* 0x000fe40003f2f008 */
[----:B------:R-:W0:Y:S01]  /*17c60*/  @P0 S2R R3, SR_CgaCtaId ;  /* 0x0000000000030919 */ /* 0x000e220000008800 */
[----:B------:R-:W-:-:S04]  /*17c70*/  @P0 MOV R2, 0x400 ;  /* 0x0000040000020802 */ /* 0x000fc80000000f00 */
[----:B0-----:R-:W-:-:S04]  /*17c80*/  @P0 LEA R2, R3, R2, 0x18 ;  /* 0x0000000203020211 */ /* 0x001fc800078ec0ff */
[----:B------:R0:W-:Y:S01]  /*17c90*/  @P0 SYNCS.ARRIVE.TRANS64.A1T0 RZ, [R2+URZ+0x48], RZ ;  /* 0x000048ff02ff09a7 */ /* 0x0001e2000810003f */
[----:B------:R-:W-:Y:S01]  /*17ca0*/  ISETP.GT.U32.AND P0, PT, R5, 0x2, PT ;  /* 0x000000020500780c */ /* 0x000fe20003f04070 */
[----:B0-----:R-:W-:-:S05]  /*17cb0*/  IMAD.U32 R2, RZ, RZ, UR19 ;  /* 0x00000013ff027e24 */ /* 0x001fca000f8e00ff */
[----:B------:R-:W-:Y:S01]  /*17cc0*/  ISETP.LT.U32.AND P0, PT, R2, 0x3, P0 ;  /* 0x000000030200780c */ /* 0x000fe20000701070 */
[----:B------:R-:W-:-:S03]  /*17cd0*/  IMAD.WIDE.U32 R2, R5, -0x55555555, RZ ;  /* 0xaaaaaaab05027825 */ /* 0x000fc600078e00ff */
[----:B------:R-:W-:Y:S02]  /*17ce0*/  SEL R2, RZ, 0x1, !P0 ;  /* 0x00000001ff027807 */ /* 0x000fe40004000000 */
[----:B------:R-:W-:Y:S01]  /*17cf0*/  SHF.R.U32.HI R4, RZ, 0x1, R3 ;  /* 0x00000001ff047819 */ /* 0x000fe20000011603 */
[----:B------:R-:W-:Y:S01]  /*17d00*/  IMAD.MOV.U32 R3, RZ, RZ, -0x1 ;  /* 0xffffffffff037424 */ /* 0x000fe200078e00ff */
[----:B------:R-:W-:Y:S02]  /*17d10*/  LOP3.LUT R7, R7, R2, RZ, 0x3c, !PT ;  /* 0x0000000207077212 */ /* 0x000fe400078e3cff */
[----:B------:R-:W-:Y:S01]  /*17d20*/  MOV R2, 0xffffffff ;  /* 0xffffffff00027802 */ /* 0x000fe20000000f00 */
[----:B------:R-:W-:Y:S01]  /*17d30*/  IMAD R6, R4, -0x3, R5 ;  /* 0xfffffffd04067824 */ /* 0x000fe200078e0205 */
[--C-:B------:R-:W-:Y:S02]  /*17d40*/  @P1 LOP3.LUT R7, R7, 0x1, R4.reuse, 0x78, !PT ;  /* 0x0000000107071812 */ /* 0x100fe400078e7804 */
[----:B------:R-:W-:-:S02]  /*17d50*/  PRMT R4, RZ, 0x7610, R4 ;  /* 0x00007610ff047816 */ /* 0x000fc40000000004 */
[----:B---3--:R-:W-:-:S04]  /*17d60*/  IADD3 R14, P0, R14, UR22, RZ ;  /* 0x000000160e0e7c10 */ /* 0x008fc8000ff1e0ff */
[----:B--2---:R-:W-:Y:S01]  /*17d70*/  IADD3.X R15, R15, UR13, RZ, P0, !PT ;  /* 0x0000000d0f0f7c10 */ /* 0x004fe200087fe4ff */
[----:B------:R0:W-:Y:S01]  /*17d80*/  STL [R1+0x204], R14 ;  /* 0x0002040e01007387 */ /* 0x0001e20000100800 */
[----:B------:R-:W-:-:S03]  /*17d90*/  ISETP.GE.U32.AND P0, PT, R14, UR8, PT ;  /* 0x000000080e007c0c */ /* 0x000fc6000bf06070 */
[----:B------:R0:W-:Y:S01]  /*17da0*/  STL [R1+0x200], R15 ;  /* 0x0002000f01007387 */ /* 0x0001e20000100800 */
[----:B------:R-:W-:-:S13]  /*17db0*/  ISETP.GE.U32.AND.EX P0, PT, R15, UR9, PT, P0 ;  /* 0x000000090f007c0c */ /* 0x000fda000bf06100 */
[----:B0-----:R-:W-:Y:S05]  /*17dc0*/  @P0 BRA `(.L_x_564) ;  /* 0x0000000400640947 */ /* 0x001fea0003800000 */
[----:B------:R-:W0:Y:S01]  /*17dd0*/  S2R R8, SR_CTAID.X ;  /* 0x0000000000087919 */ /* 0x000e220000002500 */
[----:B------:R-:W-:Y:S01]  /*17de0*/  ULDC UR7, c[0x0][0x150] ;  /* 0x0000540000077ab9 */ /* 0x000fe20000000800 */
[----:B------:R-:W1:Y:S01]  /*17df0*/  LDC R3, c[0x0][0x144] ;  /* 0x00005100ff037b82 */ /* 0x000e620000000800 */
[----:B------:R-:W-:Y:S01]  /*17e00*/  UISETP.NE.AND UP0, UPT, UR46, URZ, UPT ;  /* 0x0000003f2e00728c */ /* 0x000fe2000bf05270 */
[----:B------:R-:W2:Y:S01]  /*17e10*/  S2R R5, SR_CTAID.Y ;  /* 0x0000000000057919 */ /* 0x000ea20000002600 */
[----:B------:R-:W-:Y:S01]  /*17e20*/  ULDC.64 UR8, c[0x0][0x628] ;  /* 0x00018a0000087ab9 */ /* 0x000fe20000000a00 */
[----:B------:R-:W-:-:S03]  /*17e30*/  ULDC UR10, c[0x0][0x630] ;  /* 0x00018c00000a7ab9 */ /* 0x000fc60000000800 */
[----:B------:R-:W-:Y:S01]  /*17e40*/  PLOP3.LUT P0, PT, PT, PT, UP0, 0x80, 0x0 ;  /* 0x000000000000781c */ /* 0x000fe20003f0f008 */
[----:B------:R-:W3:Y:S01]  /*17e50*/  LDC R12, c[0x0][0x148] ;  /* 0x00005200ff0c7b82 */ /* 0x000ee20000000800 */
[----:B0-----:R-:W-:Y:S02]  /*17e60*/  I2FP.F32.U32 R2, R8 ;  /* 0x0000000800027245 */ /* 0x001fe40000201000 */
[----:B--2---:R-:W-:-:S03]  /*17e70*/  I2FP.F32.U32 R4, R5 ;  /* 0x0000000500047245 */ /* 0x004fc60000201000 */
[----:B------:R-:W-:Y:S01]  /*17e80*/  FMUL R2, R2, UR7 ;  /* 0x0000000702027c20 */ /* 0x000fe20008400000 */
[----:B------:R-:W-:Y:S02]  /*17e90*/  ULDC UR7, c[0x0][0x154] ;  /* 0x0000550000077ab9 */ /* 0x000fe40000000800 */
[----:B------:R-:W-:-:S03]  /*17ea0*/  FMUL R10, R4, UR7 ;  /* 0x00000007040a7c20 */ /* 0x000fc60008400000 */
[----:B------:R-:W0:Y:S08]  /*17eb0*/  F2I.U32.TRUNC.NTZ R2, R2 ;  /* 0x0000000200027305 */ /* 0x000e30000020f000 */
[----:B------:R-:W2:Y:S01]  /*17ec0*/  F2I.U32.TRUNC.NTZ R10, R10 ;  /* 0x0000000a000a7305 */ /* 0x000ea2000020f000 */
[----:B0-----:R-:W-:Y:S02]  /*17ed0*/  IMAD.MOV R4, RZ, RZ, -R2 ;  /* 0x000000ffff047224 */ /* 0x001fe400078e0a02 */
[----:B------:R-:W-:-:S02]  /*17ee0*/  IMAD.MOV.U32 R2, RZ, RZ, R14 ;  /* 0x000000ffff027224 */ /* 0x000fc400078e000e */
[----:B-1----:R-:W-:Y:S01]  /*17ef0*/  IMAD R8, R3, R4, R8 ;  /* 0x0000000403087224 */ /* 0x002fe200078e0208 */
[----:B--2---:R-:W-:-:S05]  /*17f00*/  IADD3 R3, -R10, RZ, RZ ;  /* 0x000000ff0a037210 */ /* 0x004fca0007ffe1ff */
[----:B---3--:R-:W-:Y:S01]  /*17f10*/  @P0 IMAD R8, R12, R3, R5 ;  /* 0x000000030c080224 */ /* 0x008fe200078e0205 */
[----:B------:R-:W-:Y:S02]  /*17f20*/  ISETP.NE.U32.AND P0, PT, RZ, UR8, PT ;  /* 0x00000008ff007c0c */ /* 0x000fe4000bf05070 */
[----:B------:R-:W-:Y:S02]  /*17f30*/  MOV R3, R15 ;  /* 0x0000000f00037202 */ /* 0x000fe40000000f00 */
[----:B------:R-:W-:-:S13]  /*17f40*/  ISETP.NE.AND.EX P0, PT, RZ, UR9, PT, P0 ;  /* 0x00000009ff007c0c */ /* 0x000fda000bf05300 */
[----:B------:R-:W-:Y:S05]  /*17f50*/  @!P0 BRA `(.L_x_565) ;  /* 0x0000000000288947 */ /* 0x000fea0003800000 */
[----:B------:R-:W-:Y:S02]  /*17f60*/  ULDC UR7, c[0x0][0x634] ;  /* 0x00018d0000077ab9 */ /* 0x000fe40000000800 */
[----:B------:R-:W-:-:S05]  /*17f70*/  IADD3 R3, P0, R14, UR7, RZ ;  /* 0x000000070e037c10 */ /* 0x000fca000ff1e0ff */
[----:B------:R-:W-:-:S04]  /*17f80*/  IMAD.X R11, RZ, RZ, R15, P0 ;  /* 0x000000ffff0b7224 */ /* 0x000fc800000e060f */
[----:B------:R-:W-:-:S04]  /*17f90*/  IMAD.WIDE.U32 R4, R11, UR8, RZ ;  /* 0x000000080b047c25 */ /* 0x000fc8000f8e00ff */
[----:B------:R-:W-:-:S04]  /*17fa0*/  IMAD.WIDE.U32 R4, P0, R3, UR9, R4 ;  /* 0x0000000903047c25 */ /* 0x000fc8000f800004 */
[----:B------:R-:W-:-:S04]  /*17fb0*/  IMAD.WIDE.U32 R2, R3, UR8, RZ ;  /* 0x0000000803027c25 */ /* 0x000fc8000f8e00ff */
[----:B------:R-:W-:Y:S01]  /*17fc0*/  IMAD.MOV.U32 R2, RZ, RZ, R5 ;  /* 0x000000ffff027224 */ /* 0x000fe200078e0005 */
[----:B------:R-:W-:Y:S02]  /*17fd0*/  IADD3 RZ, P1, R3, R4, RZ ;  /* 0x0000000403ff7210 */ /* 0x000fe40007f3e0ff */
[----:B------:R-:W-:-:S03]  /*17fe0*/  IADD3.X R3, RZ, RZ, RZ, P0, !PT ;  /* 0x000000ffff037210 */ /* 0x000fc600007fe4ff */
[----:B------:R-:W-:-:S08]  /*17ff0*/  IMAD.WIDE.U32.X R2, R11, UR9, R2, P1 ;  /* 0x000000090b027c25 */ /* 0x000fd000088e0402 */
.L_x_565:
[--C-:B------:R-:W-:Y:S01]  /*18000*/  SHF.R.U64 R10, R2, UR10, R3.reuse ;  /* 0x0000000a020a7c19 */ /* 0x100fe20008001203 */
[----:B------:R-:W-:Y:S01]  /*18010*/  ULDC.64 UR8, c[0x0][0x620] ;  /* 0x0001880000087ab9 */ /* 0x000fe20000000a00 */
[----:B------:R-:W-:Y:S01]  /*18020*/  SHF.R.U32.HI R2, RZ, UR10, R3 ;  /* 0x0000000aff027c19 */ /* 0x000fe20008011603 */
[----:B------:R-:W-:Y:S01]  /*18030*/  ULDC UR7, c[0x0][0x618] ;  /* 0x0001860000077ab9 */ /* 0x000fe20000000800 */
[----:B------:R-:W-:Y:S02]  /*18040*/  IADD3 R11, P0, RZ, -R10, RZ ;  /* 0x8000000aff0b7210 */ /* 0x000fe40007f1e0ff */
[----:B------:R-:W-:Y:S02]  /*18050*/  MOV R3, R15 ;  /* 0x0000000f00037202 */ /* 0x000fe40000000f00 */
[----:B------:R-:W-:-:S05]  /*18060*/  IADD3.X R2, RZ, ~R2, RZ, P0, !PT ;  /* 0x80000002ff027210 */ /* 0x000fca00007fe4ff */
[----:B------:R-:W-:-:S04]  /*18070*/  IMAD R2, R2, UR8, RZ ;  /* 0x0000000802027c24 */ /* 0x000fc8000f8e02ff */
[----:B------:R-:W-:Y:S02]  /*18080*/  IMAD R5, R11, UR9, R2 ;  /* 0x000000090b057c24 */ /* 0x000fe4000f8e0202 */
[----:B------:R-:W-:-:S04]  /*18090*/  IMAD.MOV.U32 R2, RZ, RZ, R14 ;  /* 0x000000ffff027224 */ /* 0x000fc800078e000e */
[----:B------:R-:W-:Y:S01]  /*180a0*/  IMAD.WIDE.U32 R2, R11, UR8, R2 ;  /* 0x000000080b027c25 */ /* 0x000fe2000f8e0002 */
[----:B------:R-:W-:Y:S02]  /*180b0*/  ULDC.64 UR8, c[0x0][0x640] ;  /* 0x0001900000087ab9 */ /* 0x000fe40000000a00 */
[----:B------:R-:W-:Y:S01]  /*180c0*/  ISETP.NE.U32.AND P0, PT, RZ, UR8, PT ;  /* 0x00000008ff007c0c */ /* 0x000fe2000bf05070 */
[----:B------:R-:W-:-:S03]  /*180d0*/  IMAD.IADD R3, R3, 0x1, R5 ;  /* 0x0000000103037824 */ /* 0x000fc600078e0205 */
[----:B------:R-:W-:Y:S02]  /*180e0*/  ISETP.NE.AND.EX P0, PT, RZ, UR9, PT, P0 ;  /* 0x00000009ff007c0c */ /* 0x000fe4000bf05300 */
[--C-:B------:R-:W-:Y:S02]  /*180f0*/  SHF.R.U64 R11, R2, UR7, R3.reuse ;  /* 0x00000007020b7c19 */ /* 0x100fe40008001203 */
[----:B------:R-:W-:Y:S01]  /*18100*/  SHF.R.U32.HI R2, RZ, UR7, R3 ;  /* 0x00000007ff027c19 */ /* 0x000fe20008011603 */
[----:B------:R-:W-:-:S03]  /*18110*/  ULDC UR7, c[0x0][0x608] ;  /* 0x0001820000077ab9 */ /* 0x000fc60000000800 */
[--C-:B------:R-:W-:Y:S02]  /*18120*/  SHF.R.U32.HI R3, RZ, UR7, R2.reuse ;  /* 0x00000007ff037c19 */ /* 0x100fe40008011602 */
[----:B------:R-:W-:Y:S01]  /*18130*/  SHF.R.U64 R12, R11, UR7, R2 ;  /* 0x000000070b0c7c19 */ /* 0x000fe20008001202 */
[----:B------:R-:W-:Y:S02]  /*18140*/  ULDC UR7, c[0x0][0x658] ;  /* 0x0001960000077ab9 */ /* 0x000fe40000000800 */
[--C-:B------:R-:W-:Y:S02]  /*18150*/  SHF.R.U32.HI R14, RZ, UR7, R3.reuse ;  /* 0x00000007ff0e7c19 */ /* 0x100fe40008011603 */
[----:B------:R-:W-:-:S03]  /*18160*/  SHF.R.U64 R13, R12, UR7, R3 ;  /* 0x000000070c0d7c19 */ /* 0x000fc60008001203 */
[----:B------:R-:W-:Y:S01]  /*18170*/  IMAD.MOV.U32 R3, RZ, RZ, R14 ;  /* 0x000000ffff037224 */ /* 0x000fe200078e000e */
[----:B------:R-:W-:Y:S01]  /*18180*/  MOV R2, R13 ;  /* 0x0000000d00027202 */ /* 0x000fe20000000f00 */
[----:B------:R-:W-:Y:S06]  /*18190*/  @!P0 BRA `(.L_x_566) ;  /* 0x0000000000288947 */ /* 0x000fec0003800000 */
[----:B------:R-:W-:Y:S02]  /*181a0*/  ULDC UR7, c[0x0][0x64c] ;  /* 0x0001930000077ab9 */ /* 0x000fe40000000800 */
[----:B------:R-:W-:-:S04]  /*181b0*/  IADD3 R3, P0, R13, UR7, RZ ;  /* 0x000000070d037c10 */ /* 0x000fc8000ff1e0ff */
[----:B------:R-:W-:-:S05]  /*181c0*/  IADD3.X R14, RZ, R14, RZ, P0, !PT ;  /* 0x0000000eff0e7210 */ /* 0x000fca00007fe4ff */
[----:B------:R-:W-:-:S04]  /*181d0*/  IMAD.WIDE.U32 R4, R14, UR8, RZ ;  /* 0x000000080e047c25 */ /* 0x000fc8000f8e00ff */
[----:B------:R-:W-:-:S04]  /*181e0*/  IMAD.WIDE.U32 R4, P0, R3, UR9, R4 ;  /* 0x0000000903047c25 */ /* 0x000fc8000f800004 */
[----:B------:R-:W-:Y:S01]  /*181f0*/  IMAD.WIDE.U32 R2, R3, UR8, RZ ;  /* 0x0000000803027c25 */ /* 0x000fe2000f8e00ff */
[----:B------:R-:W-:-:S04]  /*18200*/  MOV R2, R5 ;  /* 0x0000000500027202 */ /* 0x000fc80000000f00 */
[----:B------:R-:W-:Y:S01]  /*18210*/  IADD3 RZ, P1, R3, R4, RZ ;  /* 0x0000000403ff7210 */ /* 0x000fe20007f3e0ff */
[----:B------:R-:W-:-:S04]  /*18220*/  IMAD.X R3, RZ, RZ, RZ, P0 ;  /* 0x000000ffff037224 */ /* 0x000fc800000e06ff */
[----:B------:R-:W-:-:S08]  /*18230*/  IMAD.WIDE.U32.X R2, R14, UR9, R2, P1 ;  /* 0x000000090e027c25 */ /* 0x000fd000088e0402 */
.L_x_566:
[----:B------:R-:W-:Y:S01]  /*18240*/  ULDC UR7, c[0x0][0x648] ;  /* 0x0001920000077ab9 */ /* 0x000fe20000000800 */
[----:B------:R-:W-:Y:S01]  /*18250*/  LOP3.LUT R12, R12, UR6, RZ, 0xc0, !PT ;  /* 0x000000060c0c7c12 */ /* 0x000fe2000f8ec0ff */
[----:B------:R-:W-:Y:S01]  /*18260*/  UISETP.NE.AND UP0, UPT, UR46, URZ, UPT ;  /* 0x0000003f2e00728c */ /* 0x000fe2000bf05270 */
[----:B------:R-:W-:Y:S01]  /*18270*/  SHF.R.U64 R3, R2, UR7, R3 ;  /* 0x0000000702037c19 */ /* 0x000fe20008001203 */
[----:B------:R-:W-:Y:S01]  /*18280*/  ULDC UR7, c[0x0][0x638] ;  /* 0x00018e0000077ab9 */ /* 0x000fe20000000800 */
[----:B------:R-:W-:-:S03]  /*18290*/  MOV R4, 0x1 ;  /* 0x0000000100047802 */ /* 0x000fc60000000f00 */
[----:B------:R-:W-:Y:S01]  /*182a0*/  IMAD.MOV R2, RZ, RZ, -R3 ;  /* 0x000000ffff027224 */ /* 0x000fe200078e0a03 */
[----:B------:R-:W-:Y:S01]  /*182b0*/  PLOP3.LUT P0, PT, PT, PT, UP0, 0x40, 0x0 ;  /* 0x000000000000781c */ /* 0x000fe20003f0e808 */
[----:B------:R-:W-:Y:S01]  /*182c0*/  IMAD R5, R3, UR5, R12 ;  /* 0x0000000503057c24 */ /* 0x000fe2000f8e020c */
[----:B------:R-:W-:Y:S01]  /*182d0*/  PLOP3.LUT P1, PT, PT, PT, UP0, 0x40, 0x0 ;  /* 0x000000000000781c */ /* 0x000fe20003f2e808 */
[----:B------:R-:W-:Y:S01]  /*182e0*/  IMAD R13, R2, UR7, R13 ;  /* 0x00000007020d7c24 */ /* 0x000fe2000f8e020d */
[----:B------:R-:W-:Y:S01]  /*182f0*/  ULDC UR7, c[0x0][0x610] ;  /* 0x0001840000077ab9 */ /* 0x000fe20000000800 */
[----:B------:R-:W-:Y:S01]  /*18300*/  LOP3.LUT R2, R11, UR4, RZ, 0xc0, !PT ;  /* 0x000000040b027c12 */ /* 0x000fe2000f8ec0ff */
[----:B------:R-:W-:Y:S01]  /*18310*/  IMAD R8, R5, UR7, R8 ;  /* 0x0000000705087c24 */ /* 0x000fe2000f8e0208 */
[----:B------:R-:W-:-:S03]  /*18320*/  ULDC UR7, c[0x0][0x600] ;  /* 0x0001800000077ab9 */ /* 0x000fc60000000800 */
[----:B------:R-:W-:-:S05]  /*18330*/  IMAD R13, R13, UR7, R2 ;  /* 0x000000070d0d7c24 */ /* 0x000fca000f8e0202 */
[----:B------:R-:W-:Y:S02]  /*18340*/  SEL R3, R13, R8, P0 ;  /* 0x000000080d037207 */ /* 0x000fe40000000000 */
[----:B------:R-:W-:-:S07]  /*18350*/  SEL R2, R8, R13, P1 ;  /* 0x0000000d08027207 */ /* 0x000fce0000800000 */
.L_x_564:
[----:B------:R-:W-:Y:S05]  /*18360*/  BSYNC B1 ;  /* 0x0000000000017941 */ /* 0x000fea0003800000 */
.L_x_563:
[----:B------:R-:W-:-:S13]  /*18370*/  LOP3.LUT P0, RZ, R4, 0xff, RZ, 0xc0, !PT ;  /* 0x000000ff04ff7812 */ /* 0x000fda000780c0ff */
[----:B------:R-:W-:Y:S05]  /*18380*/  @P0 BRA `(.L_x_567) ;  /* 0xfffffff400100947 */ /* 0x000fea000383ffff */
[----:B------:R-:W-:Y:S05]  /*18390*/  BSYNC B0 ;  /* 0x0000000000007941 */ /* 0x000fea0003800000 */
.L_x_556:
[----:B------:R-:W-:-:S03]  /*183a0*/  UMOV UR7, 0xffffffff ;  /* 0xffffffff00077882 */ /* 0x000fc60000000000 */
[----:B------:R-:W-:Y:S05]  /*183b0*/  BRA.DIV UR7, `(.L_x_568) ;  /* 0x0000000207f47947 */ /* 0x000fea000b800000 */
[----:B------:R-:W-:-:S13]  /*183c0*/  ELECT P6, URZ, PT ;  /* 0x00000000003f782f */ /* 0x000fda00038c0000 */
.L_x_581:
[----:B------:R-:W-:Y:S04]  /*183d0*/  BSSY B0, `(.L_x_569) ;  /* 0x0000023000007945 */ /* 0x000fe80003800000 */
[----:B------:R-:W-:Y:S05]  /*183e0*/  @!P6 BRA `(.L_x_570) ;  /* 0x000000000084e947 */ /* 0x000fea0003800000 */
[----:B------:R-:W-:-:S04]  /*183f0*/  ULOP3.LUT UR7, UR40, 0x2, URZ, 0xfc, !UPT ;  /* 0x0000000228077892 */ /* 0x000fc8000f8efc3f */
[----:B------:R-:W-:-:S06]  /*18400*/  UISETP.NE.AND UP0, UPT, UR7, 0x3, UPT ;  /* 0x000000030700788c */ /* 0x000fcc000bf05270 */
[----:B------:R-:W-:-:S13]  /*18410*/  PLOP3.LUT P0, PT, PT, PT, UP0, 0x80, 0x0 ;  /* 0x000000000000781c */ /* 0x000fda0003f0f008 */
[----:B------:R-:W-:Y:S05]  /*18420*/  @!P0 BRA `(.L_x_571) ;  /* 0x0000000000048947 */ /* 0x000fea0003800000 */
[----:B------:R-:W-:Y:S01]  /*18430*/  BPT.TRAP 0x1 ;  /* 0x000000040000795c */ /* 0x000fe20000300000 */
.L_x_571:
[----:B------:R-:W0:Y:S01]  /*18440*/  S2R R3, SR_CgaCtaId ;  /* 0x0000000000037919 */ /* 0x000e220000008800 */
[----:B------:R-:W-:-:S04]  /*18450*/  MOV R0, 0x400 ;  /* 0x0000040000007802 */ /* 0x000fc80000000f00 */
[----:B0-----:R-:W-:Y:S02]  /*18460*/  LEA R3, R3, R0, 0x18 ;  /* 0x0000000003037211 */ /* 0x001fe400078ec0ff */
[----:B------:R-:W-:-:S03]  /*18470*/  SHF.L.U32 R0, R7, 0x1f, RZ ;  /* 0x0000001f07007819 */ /* 0x000fc600000006ff */
[----:B------:R-:W-:-:S05]  /*18480*/  VIADD R3, R3, 0x18 ;  /* 0x0000001803037836 */ /* 0x000fca0000000000 */
[----:B------:R-:W-:-:S04]  /*18490*/  LEA R5, R6, R3, 0x3 ;  /* 0x0000000306057211 */ /* 0x000fc800078e18ff */
[----:B------:R-:W0:Y:S02]  /*184a0*/  SYNCS.PHASECHK.TRANS64.TRYWAIT P0, [R5+URZ], R0 ;  /* 0x00000000050075a7 */ /* 0x000e24000800017f */
[----:B0-----:R-:W-:Y:S05]  /*184b0*/  @!P0 BRA `(.L_x_572) ;  /* 0x0000000000d48947 */ /* 0x001fea0003800000 */
.L_x_582:
[----:B------:R-:W-:-:S05]  /*184c0*/  VIADD R6, R6, 0x1 ;  /* 0x0000000106067836 */ /* 0x000fca0000000000 */
[----:B------:R-:W-:-:S04]  /*184d0*/  ISETP.NE.AND P0, PT, R6, 0x3, PT ;  /* 0x000000030600780c */ /* 0x000fc80003f05270 */
[----:B0-----:R-:W-:Y:S02]  /*184e0*/  SEL R0, RZ, 0x1, P0 ;  /* 0x00000001ff007807 */ /* 0x001fe40000000000 */
[----:B------:R-:W-:Y:S02]  /*184f0*/  SEL R6, R6, RZ, P0 ;  /* 0x000000ff06067207 */ /* 0x000fe40000000000 */
[----:B------:R-:W-:Y:S02]  /*18500*/  LOP3.LUT R7, R7, R0, RZ, 0x3c, !PT ;  /* 0x0000000007077212 */ /* 0x000fe400078e3cff */
[----:B------:R-:W-:Y:S02]  /*18510*/  LEA R5, R6, R3, 0x3 ;  /* 0x0000000306057211 */ /* 0x000fe400078e18ff */
[----:B------:R-:W-:-:S04]  /*18520*/  SHF.L.U32 R0, R7, 0x1f, RZ ;  /* 0x0000001f07007819 */ /* 0x000fc800000006ff */
[----:B------:R-:W0:Y:S02]  /*18530*/  SYNCS.PHASECHK.TRANS64.TRYWAIT P0, [R5+URZ], R0 ;  /* 0x00000000050075a7 */ /* 0x000e24000800017f */
[----:B0-----:R-:W-:Y:S05]  /*18540*/  @!P0 BRA `(.L_x_573) ;  /* 0x0000000000c48947 */ /* 0x001fea0003800000 */
.L_x_583:
[----:B0-----:R-:W-:-:S05]  /*18550*/  VIADD R0, R6, 0x1 ;  /* 0x0000000106007836 */ /* 0x001fca0000000000 */
[----:B------:R-:W-:-:S04]  /*18560*/  ISETP.NE.AND P0, PT, R0, 0x3, PT ;  /* 0x000000030000780c */ /* 0x000fc80003f05270 */
[----:B------:R-:W-:Y:S02]  /*18570*/  SEL R2, RZ, 0x1, P0 ;  /* 0x00000001ff027807 */ /* 0x000fe40000000000 */
[----:B------:R-:W-:Y:S02]  /*18580*/  SEL R0, R0, RZ, P0 ;  /* 0x000000ff00007207 */ /* 0x000fe40000000000 */
[----:B------:R-:W-:Y:S02]  /*18590*/  LOP3.LUT R2, R7, R2, RZ, 0x3c, !PT ;  /* 0x0000000207027212 */ /* 0x000fe400078e3cff */
[----:B------:R-:W-:Y:S02]  /*185a0*/  LEA R3, R0, R3, 0x3 ;  /* 0x0000000300037211 */ /* 0x000fe400078e18ff */
[----:B------:R-:W-:-:S07]  /*185b0*/  SHF.L.U32 R0, R2, 0x1f, RZ ;  /* 0x0000001f02007819 */ /* 0x000fce00000006ff */
.L_x_574:
[----:B0-----:R0:W1:Y:S02]  /*185c0*/  SYNCS.PHASECHK.TRANS64.TRYWAIT P0, [R3+URZ], R0 ;  /* 0x00000000030075a7 */ /* 0x001064000800017f */
[----:B-1----:R-:W-:Y:S05]  /*185d0*/  @!P0 NANOSLEEP.SYNCS 0x989680 ;  /* 0x009896800000895d */ /* 0x002fea0003900000 */
[----:B------:R-:W1:Y:S02]  /*185e0*/  @!P0 SYNCS.PHASECHK.TRANS64 P0, [R3+URZ], R0 ;  /* 0x00000000030085a7 */ /* 0x000e64000800007f */
[----:B-1----:R-:W-:Y:S05]  /*185f0*/  @!P0 BRA `(.L_x_574) ;  /* 0xfffffffc00f08947 */ /* 0x002fea000383ffff */
.L_x_570:
[----:B------:R-:W-:Y:S05]  /*18600*/  BSYNC B0 ;  /* 0x0000000000007941 */ /* 0x000fea0003800000 */
.L_x_569:
[----:B------:R-:W-:Y:S05]  /*18610*/  EXIT ;  /* 0x000000000000794d */ /* 0x000fea0003800000 */
.L_x_21:
[----:B--2---:R2:W3:Y:S02]  /*18620*/  SYNCS.PHASECHK.TRANS64.TRYWAIT P1, [R3+URZ], R2 ;  /* 0x00000002030075a7 */ /* 0x0044e4000802017f */
[----:B---3--:R-:W-:Y:S05]  /*18630*/  @!P1 NANOSLEEP.SYNCS 0x989680 ;  /* 0x009896800000995d */ /* 0x008fea0003900000 */
[----:B------:R-:W3:Y:S02]  /*18640*/  @!P1 SYNCS.PHASECHK.TRANS64 P1, [R3+URZ], R2 ;  /* 0x00000002030095a7 */ /* 0x000ee4000802007f */
[----:B---3--:R-:W-:Y:S05]  /*18650*/  @!P1 BRA `(.L_x_21) ;  /* 0xfffffffc00f09947 */ /* 0x008fea000383ffff */
[----:B------:R-:W-:Y:S05]  /*18660*/  BRA `(.L_x_20) ;  /* 0xfffffe9000207947 */ /* 0x000fea000383ffff */
.L_x_26:
[----:B-1----:R1:W2:Y:S02]  /*18670*/  SYNCS.PHASECHK.TRANS64.TRYWAIT P1, [R2+URZ], R3 ;  /* 0x00000003020075a7 */ /* 0x0022a4000802017f */
[----:B--2---:R-:W-:Y:S05]  /*18680*/  @!P1 NANOSLEEP.SYNCS 0x989680 ;  /* 0x009896800000995d */ /* 0x004fea0003900000 */
[----:B------:R-:W2:Y:S02]  /*18690*/  @!P1 SYNCS.PHASECHK.TRANS64 P1, [R2+URZ], R3 ;  /* 0x00000003020095a7 */ /* 0x000ea4000802007f */
[----:B--2---:R-:W-:Y:S05]  /*186a0*/  @!P1 BRA `(.L_x_26) ;  /* 0xfffffffc00f09947 */ /* 0x004fea000383ffff */
[----:B------:R-:W-:Y:S05]  /*186b0*/  BRA `(.L_x_25) ;  /* 0xfffffec400b07947 */ /* 0x000fea000383ffff */
.L_x_557:
[----:B------:R-:W-:Y:S01]  /*186c0*/  BSSY B1, `(.L_x_575) ;  /* 0x0000006000017945 */ /* 0x000fe20003800000 */
[----:B------:R-:W-:-:S07]  /*186d0*/  IMAD.MOV.U32 R15, RZ, RZ, -0x1 ;  /* 0xffffffffff0f7424 */ /* 0x000fce00078e00ff */
[----:B------:R-:W-:Y:S05]  /*186e0*/  WARPSYNC.COLLECTIVE R15, `(.L_x_576) ;  /* 0x000000000f0c7348 */ /* 0x000fea0003c00000 */
[----:B------:R-:W-:Y:S02]  /*186f0*/  ELECT P6, UR62, PT ;  /* 0x00000000003e782f */ /* 0x000fe400038c0000 */
[----:B------:R-:W-:Y:S01]  /*18700*/  MOV R14, UR62 ;  /* 0x0000003e000e7c02 */ /* 0x000fe20008000f00 */
[----:B------:R-:W-:Y:S10]  /*18710*/  ENDCOLLECTIVE ;  /* 0x000000000000791b */ /* 0x000ff40003800000 */
.L_x_576:
[----:B------:R-:W-:Y:S05]  /*18720*/  BSYNC B1 ;  /* 0x0000000000017941 */ /* 0x000fea0003800000 */
.L_x_575:
[----:B------:R-:W-:Y:S05]  /*18730*/  BRA `(.L_x_577) ;  /* 0xfffffff000307947 */ /* 0x000fea000383ffff */
.L_x_560:
[----:B0-----:R0:W1:Y:S02]  /*18740*/  SYNCS.PHASECHK.TRANS64.TRYWAIT P0, [R11+URZ+0x18], R8 ;  /* 0x000018080b0075a7 */ /* 0x001064000800017f */
[----:B-1----:R-:W-:Y:S05]  /*18750*/  @!P0 NANOSLEEP.SYNCS 0x989680 ;  /* 0x009896800000895d */ /* 0x002fea0003900000 */
[----:B------:R-:W1:Y:S02]  /*18760*/  @!P0 SYNCS.PHASECHK.TRANS64 P0, [R11+URZ+0x18], R8 ;  /* 0x000018080b0085a7 */ /* 0x000e64000800007f */
[----:B-1----:R-:W-:Y:S05]  /*18770*/  @!P0 BRA `(.L_x_560) ;  /* 0xfffffffc00f08947 */ /* 0x002fea000383ffff */
[----:B------:R-:W-:Y:S05]  /*18780*/  BRA `(.L_x_578) ;  /* 0xfffffff000687947 */ /* 0x000fea000383ffff */
.L_x_568:
[----:B------:R-:W-:Y:S01]  /*18790*/  BSSY B0, `(.L_x_579) ;  /* 0x0000006000007945 */ /* 0x000fe20003800000 */
[----:B------:R-:W-:-:S07]  /*187a0*/  MOV R15, 0xffffffff ;  /* 0xffffffff000f7802 */ /* 0x000fce0000000f00 */
[----:B------:R-:W-:Y:S05]  /*187b0*/  WARPSYNC.COLLECTIVE R15, `(.L_x_580) ;  /* 0x000000000f0c7348 */ /* 0x000fea0003c00000 */
[----:B------:R-:W-:Y:S02]  /*187c0*/  ELECT P6, UR62, PT ;  /* 0x00000000003e782f */ /* 0x000fe400038c0000 */
[----:B------:R-:W-:Y:S01]  /*187d0*/  MOV R14, UR62 ;  /* 0x0000003e000e7c02 */ /* 0x000fe20008000f00 */
[----:B------:R-:W-:Y:S10]  /*187e0*/  ENDCOLLECTIVE ;  /* 0x000000000000791b */ /* 0x000ff40003800000 */
.L_x_580:
[----:B------:R-:W-:Y:S05]  /*187f0*/  BSYNC B0 ;  /* 0x0000000000007941 */ /* 0x000fea0003800000 */
.L_x_579:
[----:B------:R-:W-:Y:S05]  /*18800*/  BRA `(.L_x_581) ;  /* 0xfffffff800f07947 */ /* 0x000fea000383ffff */
.L_x_572:
[----:B0-----:R0:W1:Y:S02]  /*18810*/  SYNCS.PHASECHK.TRANS64.TRYWAIT P0, [R5+URZ], R0 ;  /* 0x00000000050075a7 */ /* 0x001064000800017f */
[----:B-1----:R-:W-:Y:S05]  /*18820*/  @!P0 NANOSLEEP.SYNCS 0x989680 ;  /* 0x009896800000895d */ /* 0x002fea0003900000 */
[----:B------:R-:W1:Y:S02]  /*18830*/  @!P0 SYNCS.PHASECHK.TRANS64 P0, [R5+URZ], R0 ;  /* 0x00000000050085a7 */ /* 0x000e64000800007f */
[----:B-1----:R-:W-:Y:S05]  /*18840*/  @!P0 BRA `(.L_x_572) ;  /* 0xfffffffc00f08947 */ /* 0x002fea000383ffff */
[----:B------:R-:W-:Y:S05]  /*18850*/  BRA `(.L_x_582) ;  /* 0xfffffffc00187947 */ /* 0x000fea000383ffff */
.L_x_573:
[----:B0-----:R0:W1:Y:S02]  /*18860*/  SYNCS.PHASECHK.TRANS64.TRYWAIT P0, [R5+URZ], R0 ;  /* 0x00000000050075a7 */ /* 0x001064000800017f */
[----:B-1----:R-:W-:Y:S05]  /*18870*/  @!P0 NANOSLEEP.SYNCS 0x989680 ;  /* 0x009896800000895d */ /* 0x002fea0003900000 */
[----:B------:R-:W1:Y:S02]  /*18880*/  @!P0 SYNCS.PHASECHK.TRANS64 P0, [R5+URZ], R0 ;  /* 0x00000000050085a7 */ /* 0x000e64000800007f */
[----:B-1----:R-:W-:Y:S05]  /*18890*/  @!P0 BRA `(.L_x_573) ;  /* 0xfffffffc00f08947 */ /* 0x002fea000383ffff */
[----:B------:R-:W-:Y:S05]  /*188a0*/  BRA `(.L_x_583) ;  /* 0xfffffffc00287947 */ /* 0x000fea000383ffff */
.L_x_584:
[----:B------:R-:W-:-:S00]  /*188b0*/  BRA `(.L_x_584) ;  /* 0xfffffffc00fc7947 */ /* 0x000fc0000383ffff */
[----:B------:R-:W-:-:S00]  /*188c0*/  NOP ;  /* 0x0000000000007918 */ /* 0x000fc00000000000 */
        /* <DEDUP_REMOVED lines=11> */
.L_x_585:


//--------------------- .nv.global.init           --------------------------
	.section	.nv.global.init,"aw",@progbits
.nv.global.init:
	.type		$str$22,@object
	.size		$str$22,($str$23 - $str$22)
$str$22:
        /*0000*/ 	.byte	0x6b, 0x5f, 0x74, 0x69, 0x6c, 0x65, 0x5f, 0x63, 0x6f, 0x75, 0x6e, 0x74, 0x20, 0x3e, 0x3d, 0x20
        /*0010*/ 	.byte	0x31, 0x00
	.type		$str$23,@object
	.size		$str$23,(__unnamed_1 - $str$23)
$str$23:
        /*0012*/ 	.byte	0x2f, 0x74, 0x6d, 0x70, 0x2f, 0x63, 0x75, 0x74, 0x6c, 0x61, 0x73, 0x73, 0x5f, 0x73, 0x77, 0x65
        /*0022*/ 	.byte	0x65, 0x70, 0x5f, 0x73, 0x72, 0x63, 0x2f, 0x69, 0x6e, 0x63, 0x6c, 0x75, 0x64, 0x65, 0x2f, 0x63
        /*0032*/ 	.byte	0x75, 0x74, 0x6c, 0x61, 0x73, 0x73, 0x2f, 0x67, 0x65, 0x6d, 0x6d, 0x2f, 0x63, 0x6f, 0x6c, 0x6c
        /*0042*/ 	.byte	0x65, 0x63, 0x74, 0x69, 0x76, 0x65, 0x2f, 0x73, 0x6d, 0x39, 0x30, 0x5f, 0x6d, 0x6d, 0x61, 0x5f
        /*0052*/ 	.byte	0x74, 0x6d, 0x61, 0x5f, 0x67, 0x6d, 0x6d, 0x61, 0x5f, 0x73, 0x73, 0x5f, 0x77, 0x61, 0x72, 0x70
        /*0062*/ 	.byte	0x73, 0x70, 0x65, 0x63, 0x69, 0x61, 0x6c, 0x69, 0x7a, 0x65, 0x64, 0x2e, 0x68, 0x70, 0x70, 0x00
	.type		__unnamed_1,@object
	.size		__unnamed_1,(.L_0 - __unnamed_1)
__unnamed_1:
        /* <DEDUP_REMOVED lines=174> */
        /*0b52*/ 	.byte	0x00
.L_0:


//--------------------- .nv.shared._ZN7cutlass13device_kernelINS_4gemm6kernel13GemmUniversalIN4cute5tupleIJiiiiEEENS1_10collective13CollectiveMmaINS1_34MainloopSm90TmaGmmaWarpSpecializedILi3ENS5_IJNS4_1CILi8EEENSA_ILi1EEESC_EEENS1_35KernelTmaWarpSpecializedCooperativeEEENS5_IJNSA_ILi256EEESG_NSA_ILi128EEEEEEaNS5_IJlSC_lEEEaSJ_NS4_8TiledMMAINS4_8MMA_AtomIJNS4_4SM904GMMA27MMA_64x256x32_S32S8S8_SS_TNEEEENS4_6LayoutINS5_IJNSA_ILi2EEESC_SC_EEENS5_IJSC_NSA_ILi0EEEST_EEEEENS5_IJNS4_10UnderscoreESW_SW_EEEEENS4_13SM90_TMA_LOADENS4_14ComposedLayoutINS4_7SwizzleILi3ELi4ELi3EEENS4_18smem_ptr_flag_bitsILi8EEENSQ_INS5_IJSB_SH_EEENS5_IJSH_SC_EEEEEEEvNS4_8identityENS4_23SM90_TMA_LOAD_MULTICASTES18_vS19_EENS_8epilogue10collective6detail29Sm90TmaWarpSpecializedAdapterINS1D_15DefaultEpilogueIaSJ_SJ_NS1C_6thread17LinearCombinationIaLi1EiiLNS1H_9ScaleType4KindE0ELNS_15FloatRoundStyleE2EaEENS1_15EpilogueDefaultEEEEEvvEEEEvNT_6ParamsE --------------------------
	.section	.nv.shared._ZN7cutlass13device_kernelINS_4gemm6kernel13GemmUniversalIN4cute5tupleIJiiiiEEENS1_10collective13CollectiveMmaINS1_34MainloopSm90TmaGmmaWarpSpecializedILi3ENS5_IJNS4_1CILi8EEENSA_ILi1EEESC_EEENS1_35KernelTmaWarpSpecializedCooperativeEEENS5_IJNSA_ILi256EEESG_NSA_ILi128EEEEEEaNS5_IJlSC_lEEEaSJ_NS4_8TiledMMAINS4_8MMA_AtomIJNS4_4SM904GMMA27MMA_64x256x32_S32S8S8_SS_TNEEEENS4_6LayoutINS5_IJNSA_ILi2EEESC_SC_EEENS5_IJSC_NSA_ILi0EEEST_EEEEENS5_IJNS4_10UnderscoreESW_SW_EEEEENS4_13SM90_TMA_LOADENS4_14ComposedLayoutINS4_7SwizzleILi3ELi4ELi3EEENS4_18smem_ptr_flag_bitsILi8EEENSQ_INS5_IJSB_SH_EEENS5_IJSH_SC_EEEEEEEvNS4_8identityENS4_23SM90_TMA_LOAD_MULTICASTES18_vS19_EENS_8epilogue10collective6detail29Sm90TmaWarpSpecializedAdapterINS1D_15DefaultEpilogueIaSJ_SJ_NS1C_6thread17LinearCombinationIaLi1EiiLNS1H_9ScaleType4KindE0ELNS_15FloatRoundStyleE2EaEENS1_15EpilogueDefaultEEEEEvvEEEEvNT_6ParamsE,"aw",@nobits
	.sectionflags	@""
	.align	16
	.zero		1024


//--------------------- .nv.shared.reserved.0     --------------------------
	.section	.nv.shared.reserved.0,"aw",@nobits
	.weak		__nv_reservedSMEM_offset_0_alias
	.size		__nv_reservedSMEM_offset_0_alias, 0, 0
	.other		__nv_reservedSMEM_offset_0_alias,@"STO_CUDA_RESERVED_SHARED STV_DEFAULT"
__nv_reservedSMEM_offset_0_alias:
	.zero		0


//--------------------- .nv.global                --------------------------
	.section	.nv.global,"aw",@nobits
.nv.global:
	.type		_ZN40_INTERNAL_35f12f3a_4_k_cu_a94aef0f_206944cute1_E,@object
	.size		_ZN40_INTERNAL_35f12f3a_4_k_cu_a94aef0f_206944cute1_E,(_ZN40_INTERNAL_35f12f3a_4_k_cu_a94aef0f_206944cuda3std3__45__cpo6cbeginE - _ZN40_INTERNAL_35f12f3a_4_k_cu_a94aef0f_206944cute1_E)
_ZN40_INTERNAL_35f12f3a_4_k_cu_a94aef0f_206944cute1_E:
	.zero		1
	.type		_ZN40_INTERNAL_35f12f3a_4_k_cu_a94aef0f_206944cuda3std3__45__cpo6cbeginE,@object
	.size		_ZN40_INTERNAL_35f12f3a_4_k_cu_a94aef0f_206944cuda3std3__45__cpo6cbeginE,(_ZN40_INTERNAL_35f12f3a_4_k_cu_a94aef0f_206944cuda3std3__48in_placeE - _ZN40_INTERNAL_35f12f3a_4_k_cu_a94aef0f_206944cuda3std3__45__cpo6cbeginE)
_ZN40_INTERNAL_35f12f3a_4_k_cu_a94aef0f_206944cuda3std3__45__cpo6cbeginE:
	.zero		1
	.type		_ZN40_INTERNAL_35f12f3a_4_k_cu_a94aef0f_206944cuda3std3__48in_placeE,@object
	.size		_ZN40_INTERNAL_35f12f3a_4_k_cu_a94aef0f_206944cuda3std3__48in_placeE,(_ZN40_INTERNAL_35f12f3a_4_k_cu_a94aef0f_206944cuda3std6ranges3__45__cpo9iter_moveE - _ZN40_INTERNAL_35f12f3a_4_k_cu_a94aef0f_206944cuda3std3__48in_placeE)
_ZN40_INTERNAL_35f12f3a_4_k_cu_a94aef0f_206944cuda3std3__48in_placeE:
	.zero		1
	.type		_ZN40_INTERNAL_35f12f3a_4_k_cu_a94aef0f_206944cuda3std6ranges3__45__cpo9iter_moveE,@object
	.size		_ZN40_INTERNAL_35f12f3a_4_k_cu_a94aef0f_206944cuda3std6ranges3__45__cpo9iter_moveE,(_ZN40_INTERNAL_35f12f3a_4_k_cu_a94aef0f_206944cuda3std3__45__cpo5beginE - _ZN40_INTERNAL_35f12f3a_4_k_cu_a94aef0f_206944cuda3std6ranges3__45__cpo9iter_moveE)
_ZN40_INTERNAL_35f12f3a_4_k_cu_a94aef0f_206944cuda3std6ranges3__45__cpo9iter_moveE:
	.zero		1
	.type		_ZN40_INTERNAL_35f12f3a_4_k_cu_a94aef0f_206944cuda3std3__45__cpo5beginE,@object
	.size		_ZN40_INTERNAL_35f12f3a_4_k_cu_a94aef0f_206944cuda3std3__45__cpo5beginE,(_ZN40_INTERNAL_35f12f3a_4_k_cu_a94aef0f_206944cuda3std3__442_GLOBAL__N__35f12f3a_4_k_cu_a94aef0f_206946ignoreE - _ZN40_INTERNAL_35f12f3a_4_k_cu_a94aef0f_206944cuda3std3__45__cpo5beginE)
_ZN40_INTERNAL_35f12f3a_4_k_cu_a94aef0f_206944cuda3std3__45__cpo5beginE:
	.zero		1
	.type		_ZN40_INTERNAL_35f12f3a_4_k_cu_a94aef0f_206944cuda3std3__442_GLOBAL__N__35f12f3a_4_k_cu_a94aef0f_206946ignoreE,@object
	.size		_ZN40_INTERNAL_35f12f3a_4_k_cu_a94aef0f_206944cuda3std3__442_GLOBAL__N__35f12f3a_4_k_cu_a94aef0f_206946ignoreE,(_ZN40_INTERNAL_35f12f3a_4_k_cu_a94aef0f_206944cute7productE - _ZN40_INTERNAL_35f12f3a_4_k_cu_a94aef0f_206944cuda3std3__442_GLOBAL__N__35f12f3a_4_k_cu_a94aef0f_206946ignoreE)
_ZN40_INTERNAL_35f12f3a_4_k_cu_a94aef0f_206944cuda3std3__442_GLOBAL__N__35f12f3a_4_k_cu_a94aef0f_206946ignoreE:
	.zero		1
	.type		_ZN40_INTERNAL_35f12f3a_4_k_cu_a94aef0f_206944cute7productE,@object
	.size		_ZN40_INTERNAL_35f12f3a_4_k_cu_a94aef0f_206944cute7productE,(_ZN40_INTERNAL_35f12f3a_4_k_cu_a94aef0f_206944cuda3std3__45__cpo3endE - _ZN40_INTERNAL_35f12f3a_4_k_cu_a94aef0f_206944cute7productE)
_ZN40_INTERNAL_35f12f3a_4_k_cu_a94aef0f_206944cute7productE:
	.zero		1
	.type		_ZN40_INTERNAL_35f12f3a_4_k_cu_a94aef0f_206944cuda3std3__45__cpo3endE,@object
	.size		_ZN40_INTERNAL_35f12f3a_4_k_cu_a94aef0f_206944cuda3std3__45__cpo3endE,(_ZN40_INTERNAL_35f12f3a_4_k_cu_a94aef0f_206944cuda3std3__419piecewise_constructE - _ZN40_INTERNAL_35f12f3a_4_k_cu_a94aef0f_206944cuda3std3__45__cpo3endE)
_ZN40_INTERNAL_35f12f3a_4_k_cu_a94aef0f_206944cuda3std3__45__cpo3endE:
	.zero		1
	.type		_ZN40_INTERNAL_35f12f3a_4_k_cu_a94aef0f_206944cuda3std3__419piecewise_constructE,@object
	.size		_ZN40_INTERNAL_35f12f3a_4_k_cu_a94aef0f_206944cuda3std3__419piecewise_constructE,(_ZN40_INTERNAL_35f12f3a_4_k_cu_a94aef0f_206944cuda3std3__45__cpo4cendE - _ZN40_INTERNAL_35f12f3a_4_k_cu_a94aef0f_206944cuda3std3__419piecewise_constructE)
_ZN40_INTERNAL_35f12f3a_4_k_cu_a94aef0f_206944cuda3std3__419piecewise_constructE:
	.zero		1
	.type		_ZN40_INTERNAL_35f12f3a_4_k_cu_a94aef0f_206944cuda3std3__45__cpo4cendE,@object
	.size		_ZN40_INTERNAL_35f12f3a_4_k_cu_a94aef0f_206944cuda3std3__45__cpo4cendE,(_ZN40_INTERNAL_35f12f3a_4_k_cu_a94aef0f_206944cuda3std6ranges3__45__cpo4swapE - _ZN40_INTERNAL_35f12f3a_4_k_cu_a94aef0f_206944cuda3std3__45__cpo4cendE)
_ZN40_INTERNAL_35f12f3a_4_k_cu_a94aef0f_206944cuda3std3__45__cpo4cendE:
	.zero		1
	.type		_ZN40_INTERNAL_35f12f3a_4_k_cu_a94aef0f_206944cuda3std6ranges3__45__cpo4swapE,@object
	.size		_ZN40_INTERNAL_35f12f3a_4_k_cu_a94aef0f_206944cuda3std6ranges3__45__cpo4swapE,(.L_8 - _ZN40_INTERNAL_35f12f3a_4_k_cu_a94aef0f_206944cuda3std6ranges3__45__cpo4swapE)
_ZN40_INTERNAL_35f12f3a_4_k_cu_a94aef0f_206944cuda3std6ranges3__45__cpo4swapE:
	.zero		1
.L_8:


//--------------------- .nv.constant0._ZN7cutlass13device_kernelINS_4gemm6kernel13GemmUniversalIN4cute5tupleIJiiiiEEENS1_10collective13CollectiveMmaINS1_34MainloopSm90TmaGmmaWarpSpecializedILi3ENS5_IJNS4_1CILi8EEENSA_ILi1EEESC_EEENS1_35KernelTmaWarpSpecializedCooperativeEEENS5_IJNSA_ILi256EEESG_NSA_ILi128EEEEEEaNS5_IJlSC_lEEEaSJ_NS4_8TiledMMAINS4_8MMA_AtomIJNS4_4SM904GMMA27MMA_64x256x32_S32S8S8_SS_TNEEEENS4_6LayoutINS5_IJNSA_ILi2EEESC_SC_EEENS5_IJSC_NSA_ILi0EEEST_EEEEENS5_IJNS4_10UnderscoreESW_SW_EEEEENS4_13SM90_TMA_LOADENS4_14ComposedLayoutINS4_7SwizzleILi3ELi4ELi3EEENS4_18smem_ptr_flag_bitsILi8EEENSQ_INS5_IJSB_SH_EEENS5_IJSH_SC_EEEEEEEvNS4_8identityENS4_23SM90_TMA_LOAD_MULTICASTES18_vS19_EENS_8epilogue10collective6detail29Sm90TmaWarpSpecializedAdapterINS1D_15DefaultEpilogueIaSJ_SJ_NS1C_6thread17LinearCombinationIaLi1EiiLNS1H_9ScaleType4KindE0ELNS_15FloatRoundStyleE2EaEENS1_15EpilogueDefaultEEEEEvvEEEEvNT_6ParamsE --------------------------
	.section	.nv.constant0._ZN7cutlass13device_kernelINS_4gemm6kernel13GemmUniversalIN4cute5tupleIJiiiiEEENS1_10collective13CollectiveMmaINS1_34MainloopSm90TmaGmmaWarpSpecializedILi3ENS5_IJNS4_1CILi8EEENSA_ILi1EEESC_EEENS1_35KernelTmaWarpSpecializedCooperativeEEENS5_IJNSA_ILi256EEESG_NSA_ILi128EEEEEEaNS5_IJlSC_lEEEaSJ_NS4_8TiledMMAINS4_8MMA_AtomIJNS4_4SM904GMMA27MMA_64x256x32_S32S8S8_SS_TNEEEENS4_6LayoutINS5_IJNSA_ILi2EEESC_SC_EEENS5_IJSC_NSA_ILi0EEEST_EEEEENS5_IJNS4_10UnderscoreESW_SW_EEEEENS4_13SM90_TMA_LOADENS4_14ComposedLayoutINS4_7SwizzleILi3ELi4ELi3EEENS4_18smem_ptr_flag_bitsILi8EEENSQ_INS5_IJSB_SH_EEENS5_IJSH_SC_EEEEEEEvNS4_8identityENS4_23SM90_TMA_LOAD_MULTICASTES18_vS19_EENS_8epilogue10collective6detail29Sm90TmaWarpSpecializedAdapterINS1D_15DefaultEpilogueIaSJ_SJ_NS1C_6thread17LinearCombinationIaLi1EiiLNS1H_9ScaleType4KindE0ELNS_15FloatRoundStyleE2EaEENS1_15EpilogueDefaultEEEEEvvEEEEvNT_6ParamsE,"a",@progbits
	.sectionflags	@""
	.align	4
.nv.constant0._ZN7cutlass13device_kernelINS_4gemm6kernel13GemmUniversalIN4cute5tupleIJiiiiEEENS1_10collective13CollectiveMmaINS1_34MainloopSm90TmaGmmaWarpSpecializedILi3ENS5_IJNS4_1CILi8EEENSA_ILi1EEESC_EEENS1_35KernelTmaWarpSpecializedCooperativeEEENS5_IJNSA_ILi256EEESG_NSA_ILi128EEEEEEaNS5_IJlSC_lEEEaSJ_NS4_8TiledMMAINS4_8MMA_AtomIJNS4_4SM904GMMA27MMA_64x256x32_S32S8S8_SS_TNEEEENS4_6LayoutINS5_IJNSA_ILi2EEESC_SC_EEENS5_IJSC_NSA_ILi0EEEST_EEEEENS5_IJNS4_10UnderscoreESW_SW_EEEEENS4_13SM90_TMA_LOADENS4_14ComposedLayoutINS4_7SwizzleILi3ELi4ELi3EEENS4_18smem_ptr_flag_bitsILi8EEENSQ_INS5_IJSB_SH_EEENS5_IJSH_SC_EEEEEEEvNS4_8identityENS4_23SM90_TMA_LOAD_MULTICASTES18_vS19_EENS_8epilogue10collective6detail29Sm90TmaWarpSpecializedAdapterINS1D_15DefaultEpilogueIaSJ_SJ_NS1C_6thread17LinearCombinationIaLi1EiiLNS1H_9ScaleType4KindE0ELNS_15FloatRoundStyleE2EaEENS1_15EpilogueDefaultEEEEEvvEEEEvNT_6ParamsE:
	.zero		1664


//--------------------- SYMBOLS --------------------------

	.type		.nv.reservedSmem.offset0,@object
	.size		.nv.reservedSmem.offset0,0x4
	.type		__assertfail,@function
